//
// Generated by NVIDIA NVVM Compiler
//
// Compiler Build ID: CL-36424714
// Cuda compilation tools, release 13.0, V13.0.88
// Based on NVVM 20.0.0
//

.version 9.0
.target sm_100
.address_size 64

	// .globl	_Z24Ax_fan_mf_gpu_new_kernelPfS_fffiiiS_iS_Pi
.global .align 4 .b8 __cudart_i2opi_f[24] = {65, 144, 67, 60, 153, 149, 98, 219, 192, 221, 52, 245, 209, 87, 39, 252, 41, 21, 68, 78, 110, 131, 249, 162};

.visible .entry _Z24Ax_fan_mf_gpu_new_kernelPfS_fffiiiS_iS_Pi(
	.param .u64 .ptr .align 1 _Z24Ax_fan_mf_gpu_new_kernelPfS_fffiiiS_iS_Pi_param_0,
	.param .u64 .ptr .align 1 _Z24Ax_fan_mf_gpu_new_kernelPfS_fffiiiS_iS_Pi_param_1,
	.param .f32 _Z24Ax_fan_mf_gpu_new_kernelPfS_fffiiiS_iS_Pi_param_2,
	.param .f32 _Z24Ax_fan_mf_gpu_new_kernelPfS_fffiiiS_iS_Pi_param_3,
	.param .f32 _Z24Ax_fan_mf_gpu_new_kernelPfS_fffiiiS_iS_Pi_param_4,
	.param .u32 _Z24Ax_fan_mf_gpu_new_kernelPfS_fffiiiS_iS_Pi_param_5,
	.param .u32 _Z24Ax_fan_mf_gpu_new_kernelPfS_fffiiiS_iS_Pi_param_6,
	.param .u32 _Z24Ax_fan_mf_gpu_new_kernelPfS_fffiiiS_iS_Pi_param_7,
	.param .u64 .ptr .align 1 _Z24Ax_fan_mf_gpu_new_kernelPfS_fffiiiS_iS_Pi_param_8,
	.param .u32 _Z24Ax_fan_mf_gpu_new_kernelPfS_fffiiiS_iS_Pi_param_9,
	.param .u64 .ptr .align 1 _Z24Ax_fan_mf_gpu_new_kernelPfS_fffiiiS_iS_Pi_param_10,
	.param .u64 .ptr .align 1 _Z24Ax_fan_mf_gpu_new_kernelPfS_fffiiiS_iS_Pi_param_11
)
{
	.local .align 4 .b8 	__local_depot0[28];
	.reg .b64 	%SP;
	.reg .b64 	%SPL;
	.reg .pred 	%p<47>;
	.reg .b32 	%r<140>;
	.reg .b32 	%f<188>;
	.reg .b64 	%rd<80>;
	.reg .b64 	%fd<5>;

	mov.u64 	%SPL, __local_depot0;
	ld.param.u64 	%rd20, [_Z24Ax_fan_mf_gpu_new_kernelPfS_fffiiiS_iS_Pi_param_0];
	ld.param.f32 	%f40, [_Z24Ax_fan_mf_gpu_new_kernelPfS_fffiiiS_iS_Pi_param_2];
	ld.param.f32 	%f41, [_Z24Ax_fan_mf_gpu_new_kernelPfS_fffiiiS_iS_Pi_param_3];
	ld.param.f32 	%f42, [_Z24Ax_fan_mf_gpu_new_kernelPfS_fffiiiS_iS_Pi_param_4];
	ld.param.u32 	%r51, [_Z24Ax_fan_mf_gpu_new_kernelPfS_fffiiiS_iS_Pi_param_5];
	ld.param.u32 	%r52, [_Z24Ax_fan_mf_gpu_new_kernelPfS_fffiiiS_iS_Pi_param_6];
	ld.param.u32 	%r54, [_Z24Ax_fan_mf_gpu_new_kernelPfS_fffiiiS_iS_Pi_param_7];
	ld.param.u64 	%rd22, [_Z24Ax_fan_mf_gpu_new_kernelPfS_fffiiiS_iS_Pi_param_8];
	ld.param.u32 	%r55, [_Z24Ax_fan_mf_gpu_new_kernelPfS_fffiiiS_iS_Pi_param_9];
	ld.param.u64 	%rd23, [_Z24Ax_fan_mf_gpu_new_kernelPfS_fffiiiS_iS_Pi_param_10];
	ld.param.u64 	%rd24, [_Z24Ax_fan_mf_gpu_new_kernelPfS_fffiiiS_iS_Pi_param_11];
	add.u64 	%rd1, %SPL, 0;
	mov.u32 	%r56, %ctaid.x;
	mov.u32 	%r57, %ctaid.y;
	mov.u32 	%r58, %tid.x;
	mov.u32 	%r59, %tid.y;
	shl.b32 	%r60, %r56, 4;
	add.s32 	%r1, %r60, %r58;
	shl.b32 	%r61, %r57, 4;
	add.s32 	%r62, %r61, %r59;
	setp.ge.s32 	%p1, %r1, %r54;
	setp.ge.s32 	%p2, %r62, %r55;
	or.pred  	%p3, %p1, %p2;
	@%p3 bra 	$L__BB0_43;
	cvta.to.global.u64 	%rd26, %rd22;
	cvta.to.global.u64 	%rd27, %rd24;
	cvta.to.global.u64 	%rd28, %rd20;
	shr.u32 	%r63, %r51, 31;
	add.s32 	%r64, %r51, %r63;
	shr.s32 	%r3, %r64, 1;
	shr.u32 	%r65, %r52, 31;
	add.s32 	%r66, %r52, %r65;
	shr.s32 	%r4, %r66, 1;
	mul.lo.s32 	%r67, %r52, %r51;
	mul.wide.u32 	%rd29, %r1, 4;
	add.s64 	%rd30, %rd27, %rd29;
	ld.global.u32 	%r68, [%rd30];
	mul.lo.s32 	%r69, %r67, %r68;
	mul.wide.s32 	%rd31, %r69, 4;
	add.s64 	%rd2, %rd28, %rd31;
	add.s64 	%rd32, %rd26, %rd29;
	ld.global.f32 	%f1, [%rd32];
	mul.f32 	%f43, %f1, 0f3F22F983;
	cvt.rni.s32.f32 	%r133, %f43;
	cvt.rn.f32.s32 	%f44, %r133;
	fma.rn.f32 	%f45, %f44, 0fBFC90FDA, %f1;
	fma.rn.f32 	%f46, %f44, 0fB3A22168, %f45;
	fma.rn.f32 	%f180, %f44, 0fA7C234C5, %f46;
	abs.f32 	%f3, %f1;
	setp.ltu.f32 	%p4, %f3, 0f47CE4780;
	mov.u32 	%r129, %r133;
	mov.f32 	%f179, %f180;
	@%p4 bra 	$L__BB0_9;
	setp.neu.f32 	%p5, %f3, 0f7F800000;
	@%p5 bra 	$L__BB0_4;
	mov.f32 	%f49, 0f00000000;
	mul.rn.f32 	%f179, %f1, %f49;
	mov.b32 	%r129, 0;
	bra.uni 	$L__BB0_9;
$L__BB0_4:
	mov.b32 	%r6, %f1;
	mov.b64 	%rd75, 0;
	mov.b32 	%r126, 0;
	mov.u64 	%rd73, __cudart_i2opi_f;
	shl.b32 	%r72, %r6, 8;
	or.b32  	%r73, %r72, -2147483648;
	mov.u64 	%rd74, %rd1;
$L__BB0_5:
	.pragma "nounroll";
	ld.global.nc.u32 	%r71, [%rd73];
	mad.wide.u32 	%rd35, %r71, %r73, %rd75;
	shr.u64 	%rd75, %rd35, 32;
	st.local.u32 	[%rd74], %rd35;
	add.s32 	%r126, %r126, 1;
	add.s64 	%rd74, %rd74, 4;
	add.s64 	%rd73, %rd73, 4;
	setp.ne.s32 	%p6, %r126, 6;
	@%p6 bra 	$L__BB0_5;
	shr.u32 	%r74, %r6, 23;
	st.local.u32 	[%rd1+24], %rd75;
	and.b32  	%r9, %r74, 31;
	and.b32  	%r75, %r74, 224;
	add.s32 	%r76, %r75, -128;
	shr.u32 	%r77, %r76, 5;
	mul.wide.u32 	%rd36, %r77, 4;
	sub.s64 	%rd9, %rd1, %rd36;
	ld.local.u32 	%r127, [%rd9+24];
	ld.local.u32 	%r128, [%rd9+20];
	setp.eq.s32 	%p7, %r9, 0;
	@%p7 bra 	$L__BB0_8;
	shf.l.wrap.b32 	%r127, %r128, %r127, %r9;
	ld.local.u32 	%r78, [%rd9+16];
	shf.l.wrap.b32 	%r128, %r78, %r128, %r9;
$L__BB0_8:
	shr.u32 	%r79, %r127, 30;
	shf.l.wrap.b32 	%r80, %r128, %r127, 2;
	shl.b32 	%r81, %r128, 2;
	shr.u32 	%r82, %r80, 31;
	add.s32 	%r83, %r82, %r79;
	neg.s32 	%r84, %r83;
	setp.lt.s32 	%p8, %r6, 0;
	selp.b32 	%r129, %r84, %r83, %p8;
	xor.b32  	%r85, %r80, %r6;
	shr.s32 	%r86, %r80, 31;
	xor.b32  	%r87, %r86, %r80;
	xor.b32  	%r88, %r86, %r81;
	cvt.u64.u32 	%rd37, %r87;
	shl.b64 	%rd38, %rd37, 32;
	cvt.u64.u32 	%rd39, %r88;
	or.b64  	%rd40, %rd38, %rd39;
	cvt.rn.f64.s64 	%fd1, %rd40;
	mul.f64 	%fd2, %fd1, 0d3BF921FB54442D19;
	cvt.rn.f32.f64 	%f47, %fd2;
	neg.f32 	%f48, %f47;
	setp.lt.s32 	%p9, %r85, 0;
	selp.f32 	%f179, %f48, %f47, %p9;
$L__BB0_9:
	setp.ltu.f32 	%p10, %f3, 0f47CE4780;
	add.s32 	%r90, %r129, 1;
	mul.rn.f32 	%f50, %f179, %f179;
	and.b32  	%r91, %r129, 1;
	setp.eq.b32 	%p11, %r91, 1;
	selp.f32 	%f51, %f179, 0f3F800000, %p11;
	fma.rn.f32 	%f52, %f50, %f51, 0f00000000;
	fma.rn.f32 	%f53, %f50, 0f37CBAC00, 0fBAB607ED;
	selp.f32 	%f54, 0fB94D4153, %f53, %p11;
	selp.f32 	%f55, 0f3C0885E4, 0f3D2AAABB, %p11;
	fma.rn.f32 	%f56, %f54, %f50, %f55;
	selp.f32 	%f57, 0fBE2AAAA8, 0fBEFFFFFF, %p11;
	fma.rn.f32 	%f58, %f56, %f50, %f57;
	fma.rn.f32 	%f59, %f58, %f52, %f51;
	and.b32  	%r92, %r90, 2;
	setp.eq.s32 	%p12, %r92, 0;
	mov.f32 	%f60, 0f00000000;
	sub.f32 	%f61, %f60, %f59;
	selp.f32 	%f7, %f59, %f61, %p12;
	@%p10 bra 	$L__BB0_17;
	setp.neu.f32 	%p13, %f3, 0f7F800000;
	@%p13 bra 	$L__BB0_12;
	mov.f32 	%f64, 0f00000000;
	mul.rn.f32 	%f180, %f1, %f64;
	mov.b32 	%r133, 0;
	bra.uni 	$L__BB0_17;
$L__BB0_12:
	mov.b32 	%r18, %f1;
	shl.b32 	%r94, %r18, 8;
	or.b32  	%r19, %r94, -2147483648;
	mov.b64 	%rd78, 0;
	mov.b32 	%r130, 0;
	mov.u64 	%rd76, __cudart_i2opi_f;
	mov.u64 	%rd77, %rd1;
$L__BB0_13:
	.pragma "nounroll";
	ld.global.nc.u32 	%r95, [%rd76];
	mad.wide.u32 	%rd43, %r95, %r19, %rd78;
	shr.u64 	%rd78, %rd43, 32;
	st.local.u32 	[%rd77], %rd43;
	add.s32 	%r130, %r130, 1;
	add.s64 	%rd77, %rd77, 4;
	add.s64 	%rd76, %rd76, 4;
	setp.ne.s32 	%p14, %r130, 6;
	@%p14 bra 	$L__BB0_13;
	shr.u32 	%r96, %r18, 23;
	st.local.u32 	[%rd1+24], %rd78;
	and.b32  	%r22, %r96, 31;
	and.b32  	%r97, %r96, 224;
	add.s32 	%r98, %r97, -128;
	shr.u32 	%r99, %r98, 5;
	mul.wide.u32 	%rd44, %r99, 4;
	sub.s64 	%rd16, %rd1, %rd44;
	ld.local.u32 	%r131, [%rd16+24];
	ld.local.u32 	%r132, [%rd16+20];
	setp.eq.s32 	%p15, %r22, 0;
	@%p15 bra 	$L__BB0_16;
	shf.l.wrap.b32 	%r131, %r132, %r131, %r22;
	ld.local.u32 	%r100, [%rd16+16];
	shf.l.wrap.b32 	%r132, %r100, %r132, %r22;
$L__BB0_16:
	shr.u32 	%r101, %r131, 30;
	shf.l.wrap.b32 	%r102, %r132, %r131, 2;
	shl.b32 	%r103, %r132, 2;
	shr.u32 	%r104, %r102, 31;
	add.s32 	%r105, %r104, %r101;
	neg.s32 	%r106, %r105;
	setp.lt.s32 	%p16, %r18, 0;
	selp.b32 	%r133, %r106, %r105, %p16;
	xor.b32  	%r107, %r102, %r18;
	shr.s32 	%r108, %r102, 31;
	xor.b32  	%r109, %r108, %r102;
	xor.b32  	%r110, %r108, %r103;
	cvt.u64.u32 	%rd45, %r109;
	shl.b64 	%rd46, %rd45, 32;
	cvt.u64.u32 	%rd47, %r110;
	or.b64  	%rd48, %rd46, %rd47;
	cvt.rn.f64.s64 	%fd3, %rd48;
	mul.f64 	%fd4, %fd3, 0d3BF921FB54442D19;
	cvt.rn.f32.f64 	%f62, %fd4;
	neg.f32 	%f63, %f62;
	setp.lt.s32 	%p17, %r107, 0;
	selp.f32 	%f180, %f63, %f62, %p17;
$L__BB0_17:
	ld.param.u64 	%rd72, [_Z24Ax_fan_mf_gpu_new_kernelPfS_fffiiiS_iS_Pi_param_1];
	mul.rn.f32 	%f65, %f180, %f180;
	and.b32  	%r112, %r133, 1;
	setp.eq.b32 	%p18, %r112, 1;
	selp.f32 	%f66, 0f3F800000, %f180, %p18;
	fma.rn.f32 	%f67, %f65, %f66, 0f00000000;
	fma.rn.f32 	%f68, %f65, 0f37CBAC00, 0fBAB607ED;
	selp.f32 	%f69, %f68, 0fB94D4153, %p18;
	selp.f32 	%f70, 0f3D2AAABB, 0f3C0885E4, %p18;
	fma.rn.f32 	%f71, %f69, %f65, %f70;
	selp.f32 	%f72, 0fBEFFFFFF, 0fBE2AAAA8, %p18;
	fma.rn.f32 	%f73, %f71, %f65, %f72;
	fma.rn.f32 	%f74, %f73, %f67, %f66;
	and.b32  	%r113, %r133, 2;
	setp.eq.s32 	%p19, %r113, 0;
	mov.f32 	%f183, 0f00000000;
	sub.f32 	%f76, %f183, %f74;
	selp.f32 	%f77, %f74, %f76, %p19;
	neg.f32 	%f78, %f40;
	mul.f32 	%f11, %f7, %f78;
	mul.f32 	%f12, %f77, %f78;
	mul.f32 	%f79, %f41, %f7;
	cvta.to.global.u64 	%rd49, %rd23;
	mul.wide.u32 	%rd50, %r62, 4;
	add.s64 	%rd51, %rd49, %rd50;
	ld.global.f32 	%f80, [%rd51];
	mul.f32 	%f81, %f80, %f77;
	sub.f32 	%f13, %f79, %f81;
	mul.f32 	%f82, %f41, %f77;
	fma.rn.f32 	%f14, %f7, %f80, %f82;
	mad.lo.s32 	%r114, %r55, %r1, %r62;
	cvta.to.global.u64 	%rd52, %rd72;
	mul.wide.u32 	%rd53, %r114, 4;
	add.s64 	%rd17, %rd52, %rd53;
	mov.b32 	%r115, 0;
	st.global.u32 	[%rd17], %r115;
	setp.gt.f32 	%p20, %f11, %f13;
	sub.f32 	%f83, %f11, %f13;
	neg.f32 	%f84, %f83;
	selp.f32 	%f85, %f83, %f84, %p20;
	setp.gt.f32 	%p21, %f12, %f14;
	sub.f32 	%f86, %f12, %f14;
	neg.f32 	%f87, %f86;
	selp.f32 	%f88, %f86, %f87, %p21;
	setp.leu.f32 	%p22, %f85, %f88;
	@%p22 bra 	$L__BB0_30;
	sub.f32 	%f134, %f14, %f12;
	sub.f32 	%f135, %f13, %f11;
	div.rn.f32 	%f15, %f134, %f135;
	setp.lt.s32 	%p35, %r51, 1;
	@%p35 bra 	$L__BB0_42;
	cvt.rn.f32.s32 	%f16, %r4;
	cvt.rn.f32.s32 	%f17, %r52;
	neg.s32 	%r135, %r51;
	neg.s32 	%r134, %r3;
	mov.b32 	%r136, 0;
	mov.f32 	%f183, 0f00000000;
	mov.u64 	%rd79, %rd2;
$L__BB0_20:
	setp.ltu.f32 	%p36, %f15, 0f00000000;
	cvt.rn.f32.s32 	%f137, %r134;
	add.f32 	%f138, %f137, 0f3F800000;
	selp.f32 	%f139, %f137, %f138, %p36;
	selp.f32 	%f140, %f138, %f137, %p36;
	sub.f32 	%f141, %f140, %f11;
	fma.rn.f32 	%f142, %f15, %f141, %f12;
	add.f32 	%f19, %f142, %f16;
	sub.f32 	%f143, %f139, %f11;
	fma.rn.f32 	%f144, %f15, %f143, %f12;
	add.f32 	%f20, %f144, %f16;
	cvt.rmi.f32.f32 	%f145, %f19;
	cvt.rzi.s32.f32 	%r36, %f145;
	cvt.rmi.f32.f32 	%f146, %f20;
	cvt.rzi.s32.f32 	%r37, %f146;
	setp.ne.s32 	%p37, %r37, %r36;
	@%p37 bra 	$L__BB0_23;
	setp.lt.s32 	%p43, %r36, 0;
	setp.ge.s32 	%p44, %r36, %r52;
	or.pred  	%p45, %p43, %p44;
	@%p45 bra 	$L__BB0_29;
	sub.f32 	%f173, %f20, %f19;
	fma.rn.f32 	%f174, %f173, %f173, 0f3F800000;
	sqrt.rn.f32 	%f175, %f174;
	mad.lo.s32 	%r125, %r36, %r51, %r136;
	mul.wide.u32 	%rd70, %r125, 4;
	add.s64 	%rd71, %rd2, %rd70;
	ld.global.f32 	%f176, [%rd71];
	fma.rn.f32 	%f183, %f175, %f176, %f183;
	st.global.f32 	[%rd17], %f183;
	bra.uni 	$L__BB0_29;
$L__BB0_23:
	setp.lt.s32 	%p38, %r37, 1;
	setp.ge.s32 	%p39, %r37, %r52;
	or.pred  	%p40, %p38, %p39;
	@%p40 bra 	$L__BB0_25;
	sub.f32 	%f160, %f20, %f19;
	fma.rn.f32 	%f161, %f160, %f160, 0f3F800000;
	sqrt.rn.f32 	%f162, %f161;
	cvt.rn.f32.u32 	%f163, %r37;
	sub.f32 	%f164, %f163, %f19;
	div.rn.f32 	%f165, %f164, %f160;
	mul.f32 	%f166, %f165, %f162;
	mad.lo.s32 	%r123, %r36, %r51, %r136;
	mul.wide.s32 	%rd66, %r123, 4;
	add.s64 	%rd67, %rd2, %rd66;
	ld.global.f32 	%f167, [%rd67];
	fma.rn.f32 	%f168, %f166, %f167, %f183;
	st.global.f32 	[%rd17], %f168;
	sub.f32 	%f169, %f20, %f163;
	div.rn.f32 	%f170, %f169, %f160;
	mul.f32 	%f171, %f170, %f162;
	mad.lo.s32 	%r124, %r37, %r51, %r136;
	mul.wide.u32 	%rd68, %r124, 4;
	add.s64 	%rd69, %rd2, %rd68;
	ld.global.f32 	%f172, [%rd69];
	fma.rn.f32 	%f183, %f171, %f172, %f168;
	st.global.f32 	[%rd17], %f183;
	bra.uni 	$L__BB0_29;
$L__BB0_25:
	setp.ne.s32 	%p41, %r37, 0;
	@%p41 bra 	$L__BB0_27;
	sub.f32 	%f147, %f20, %f19;
	fma.rn.f32 	%f148, %f147, %f147, 0f3F800000;
	sqrt.rn.f32 	%f149, %f148;
	div.rn.f32 	%f150, %f20, %f147;
	mul.f32 	%f151, %f150, %f149;
	ld.global.f32 	%f152, [%rd79];
	fma.rn.f32 	%f183, %f151, %f152, %f183;
	st.global.f32 	[%rd17], %f183;
$L__BB0_27:
	setp.ne.s32 	%p42, %r37, %r52;
	@%p42 bra 	$L__BB0_29;
	sub.f32 	%f153, %f20, %f19;
	fma.rn.f32 	%f154, %f153, %f153, 0f3F800000;
	sqrt.rn.f32 	%f155, %f154;
	sub.f32 	%f156, %f17, %f19;
	div.rn.f32 	%f157, %f156, %f153;
	mul.f32 	%f158, %f157, %f155;
	mad.lo.s32 	%r122, %r36, %r51, %r136;
	mul.wide.s32 	%rd64, %r122, 4;
	add.s64 	%rd65, %rd2, %rd64;
	ld.global.f32 	%f159, [%rd65];
	fma.rn.f32 	%f183, %f158, %f159, %f183;
	st.global.f32 	[%rd17], %f183;
$L__BB0_29:
	add.s32 	%r136, %r136, 1;
	add.s32 	%r135, %r135, 1;
	setp.eq.s32 	%p46, %r135, 0;
	add.s32 	%r134, %r134, 1;
	add.s64 	%rd79, %rd79, 4;
	@%p46 bra 	$L__BB0_42;
	bra.uni 	$L__BB0_20;
$L__BB0_30:
	sub.f32 	%f90, %f13, %f11;
	sub.f32 	%f91, %f14, %f12;
	div.rn.f32 	%f27, %f90, %f91;
	setp.lt.s32 	%p23, %r52, 1;
	@%p23 bra 	$L__BB0_42;
	cvt.rn.f32.s32 	%f28, %r3;
	cvt.rn.f32.u32 	%f29, %r52;
	neg.s32 	%r138, %r52;
	neg.s32 	%r137, %r4;
	mov.f32 	%f183, 0f00000000;
	mov.b32 	%r139, 0;
$L__BB0_32:
	setp.ltu.f32 	%p24, %f27, 0f00000000;
	cvt.rn.f32.s32 	%f93, %r137;
	add.f32 	%f94, %f93, 0f3F800000;
	selp.f32 	%f95, %f93, %f94, %p24;
	selp.f32 	%f96, %f94, %f93, %p24;
	sub.f32 	%f97, %f96, %f12;
	fma.rn.f32 	%f98, %f27, %f97, %f11;
	add.f32 	%f31, %f98, %f28;
	sub.f32 	%f99, %f95, %f12;
	fma.rn.f32 	%f100, %f27, %f99, %f11;
	add.f32 	%f32, %f100, %f28;
	cvt.rmi.f32.f32 	%f101, %f31;
	cvt.rzi.s32.f32 	%r46, %f101;
	cvt.rmi.f32.f32 	%f102, %f32;
	cvt.rzi.s32.f32 	%r47, %f102;
	setp.ne.s32 	%p25, %r47, %r46;
	@%p25 bra 	$L__BB0_35;
	setp.lt.s32 	%p31, %r46, 0;
	setp.ge.s32 	%p32, %r46, %r51;
	or.pred  	%p33, %p31, %p32;
	@%p33 bra 	$L__BB0_41;
	sub.f32 	%f129, %f32, %f31;
	fma.rn.f32 	%f130, %f129, %f129, 0f3F800000;
	sqrt.rn.f32 	%f131, %f130;
	add.s32 	%r120, %r46, %r139;
	mul.wide.s32 	%rd62, %r120, 4;
	add.s64 	%rd63, %rd2, %rd62;
	ld.global.f32 	%f132, [%rd63];
	fma.rn.f32 	%f183, %f131, %f132, %f183;
	st.global.f32 	[%rd17], %f183;
	bra.uni 	$L__BB0_41;
$L__BB0_35:
	setp.lt.s32 	%p26, %r47, 1;
	setp.ge.s32 	%p27, %r47, %r51;
	or.pred  	%p28, %p26, %p27;
	@%p28 bra 	$L__BB0_37;
	sub.f32 	%f116, %f32, %f31;
	fma.rn.f32 	%f117, %f116, %f116, 0f3F800000;
	sqrt.rn.f32 	%f118, %f117;
	cvt.rn.f32.u32 	%f119, %r47;
	sub.f32 	%f120, %f119, %f31;
	div.rn.f32 	%f121, %f120, %f116;
	mul.f32 	%f122, %f121, %f118;
	add.s32 	%r118, %r46, %r139;
	mul.wide.s32 	%rd58, %r118, 4;
	add.s64 	%rd59, %rd2, %rd58;
	ld.global.f32 	%f123, [%rd59];
	fma.rn.f32 	%f124, %f122, %f123, %f183;
	st.global.f32 	[%rd17], %f124;
	sub.f32 	%f125, %f32, %f119;
	div.rn.f32 	%f126, %f125, %f116;
	mul.f32 	%f127, %f126, %f118;
	add.s32 	%r119, %r47, %r139;
	mul.wide.s32 	%rd60, %r119, 4;
	add.s64 	%rd61, %rd2, %rd60;
	ld.global.f32 	%f128, [%rd61];
	fma.rn.f32 	%f183, %f127, %f128, %f124;
	st.global.f32 	[%rd17], %f183;
	bra.uni 	$L__BB0_41;
$L__BB0_37:
	setp.ne.s32 	%p29, %r47, 0;
	@%p29 bra 	$L__BB0_39;
	sub.f32 	%f103, %f32, %f31;
	fma.rn.f32 	%f104, %f103, %f103, 0f3F800000;
	sqrt.rn.f32 	%f105, %f104;
	div.rn.f32 	%f106, %f32, %f103;
	mul.f32 	%f107, %f106, %f105;
	mul.wide.s32 	%rd54, %r139, 4;
	add.s64 	%rd55, %rd2, %rd54;
	ld.global.f32 	%f108, [%rd55];
	fma.rn.f32 	%f183, %f107, %f108, %f183;
	st.global.f32 	[%rd17], %f183;
$L__BB0_39:
	setp.ne.s32 	%p30, %r47, %r52;
	@%p30 bra 	$L__BB0_41;
	sub.f32 	%f109, %f32, %f31;
	fma.rn.f32 	%f110, %f109, %f109, 0f3F800000;
	sqrt.rn.f32 	%f111, %f110;
	sub.f32 	%f112, %f29, %f31;
	div.rn.f32 	%f113, %f112, %f109;
	mul.f32 	%f114, %f113, %f111;
	add.s32 	%r117, %r46, %r139;
	mul.wide.s32 	%rd56, %r117, 4;
	add.s64 	%rd57, %rd2, %rd56;
	ld.global.f32 	%f115, [%rd57];
	fma.rn.f32 	%f183, %f114, %f115, %f183;
	st.global.f32 	[%rd17], %f183;
$L__BB0_41:
	add.s32 	%r139, %r139, %r51;
	add.s32 	%r138, %r138, 1;
	setp.ne.s32 	%p34, %r138, 0;
	add.s32 	%r137, %r137, 1;
	@%p34 bra 	$L__BB0_32;
$L__BB0_42:
	mul.f32 	%f177, %f42, %f183;
	st.global.f32 	[%rd17], %f177;
$L__BB0_43:
	ret;

}


// ===== COMPILED SASS (sm_100) =====

	.target	sm_100

	.elftype	@"ET_EXEC"


//--------------------- .note.nv.tkinfo           --------------------------
	.section	.note.nv.tkinfo,"",@"SHT_NOTE"
	.sectionflags	@"SHF_NOTE_NV_TKINFO"
	.tkinfo
        /*0018*/ 	.word	0x00000002
        /*0030*/ 	.string	""
        /*0030*/ 	.string	"ptxas"
        /*0030*/ 	.string	"Cuda compilation tools, release 13.0, V13.0.88"
        /*0030*/ 	.string	"Build cuda_13.0.r13.0/compiler.36424714_0"
        /*0030*/ 	.string	"-arch sm_100 -m 64 "



//--------------------- .note.nv.cuinfo           --------------------------
	.section	.note.nv.cuinfo,"",@"SHT_NOTE"
	.sectionflags	@"SHF_NOTE_NV_CUINFO"
        /*0018*/ 	.short	0x0002
        /*001a*/ 	.short	0x0064
        /*001c*/ 	.short	0x0082
	.zero		2


//--------------------- .nv.info                  --------------------------
	.section	.nv.info,"",@"SHT_CUDA_INFO"
	.align	4


	//----- nvinfo : EIATTR_REGCOUNT
	.align		4
        /*0000*/ 	.byte	0x04, 0x2f
        /*0002*/ 	.short	(.L_2 - .L_1)
	.align		4
.L_1:
        /*0004*/ 	.word	index@(_Z24Ax_fan_mf_gpu_new_kernelPfS_fffiiiS_iS_Pi)
        /*0008*/ 	.word	0x00000022


	//----- nvinfo : EIATTR_FRAME_SIZE
	.align		4
.L_2:
        /*000c*/ 	.byte	0x04, 0x11
        /*000e*/ 	.short	(.L_4 - .L_3)
	.align		4
.L_3:
        /*0010*/ 	.word	index@($__internal_1_$__cuda_sm3x_div_rn_noftz_f32_slowpath)
        /*0014*/ 	.word	0x00000020


	//----- nvinfo : EIATTR_FRAME_SIZE
	.align		4
.L_4:
        /*0018*/ 	.byte	0x04, 0x11
        /*001a*/ 	.short	(.L_6 - .L_5)
	.align		4
.L_5:
        /*001c*/ 	.word	index@($__internal_0_$__cuda_sm20_sqrt_rn_f32_slowpath)
        /*0020*/ 	.word	0x00000020


	//----- nvinfo : EIATTR_FRAME_SIZE
	.align		4
.L_6:
        /*0024*/ 	.byte	0x04, 0x11
        /*0026*/ 	.short	(.L_8 - .L_7)
	.align		4
.L_7:
        /*0028*/ 	.word	index@(_Z24Ax_fan_mf_gpu_new_kernelPfS_fffiiiS_iS_Pi)
        /*002c*/ 	.word	0x00000020


	//----- nvinfo : EIATTR_MIN_STACK_SIZE
	.align		4
.L_8:
        /*0030*/ 	.byte	0x04, 0x12
        /*0032*/ 	.short	(.L_10 - .L_9)
	.align		4
.L_9:
        /*0034*/ 	.word	index@(_Z24Ax_fan_mf_gpu_new_kernelPfS_fffiiiS_iS_Pi)
        /*0038*/ 	.word	0x00000020
.L_10:


//--------------------- .nv.compat                --------------------------
	.section	.nv.compat,"",@"SHT_CUDA_COMPAT_INFO"
	.align	4
        /*0000*/ 	.byte	0x02, 0x09, 0x00, 0x00, 0x02, 0x02, 0x01, 0x00, 0x02, 0x05, 0x05, 0x00, 0x03, 0x07, 0x01, 0x01
        /*0010*/ 	.byte	0x02, 0x03, 0x00, 0x00, 0x02, 0x06, 0x01, 0x00, 0x04, 0x0b, 0x08, 0x00, 0x01, 0x00, 0x00, 0x00
        /*0020*/ 	.byte	0x00, 0x00, 0x00, 0x00


//--------------------- .nv.info._Z24Ax_fan_mf_gpu_new_kernelPfS_fffiiiS_iS_Pi --------------------------
	.section	.nv.info._Z24Ax_fan_mf_gpu_new_kernelPfS_fffiiiS_iS_Pi,"",@"SHT_CUDA_INFO"
	.sectionflags	@""
	.align	4


	//----- nvinfo : EIATTR_CUDA_API_VERSION
	.align		4
        /*0000*/ 	.byte	0x04, 0x37
        /*0002*/ 	.short	(.L_12 - .L_11)
.L_11:
        /*0004*/ 	.word	0x00000082


	//----- nvinfo : EIATTR_KPARAM_INFO
	.align		4
.L_12:
        /*0008*/ 	.byte	0x04, 0x17
        /*000a*/ 	.short	(.L_14 - .L_13)
.L_13:
        /*000c*/ 	.word	0x00000000
        /*0010*/ 	.short	0x000b
        /*0012*/ 	.short	0x0040
        /*0014*/ 	.byte	0x00, 0xf5, 0x21, 0x00


	//----- nvinfo : EIATTR_KPARAM_INFO
	.align		4
.L_14:
        /*0018*/ 	.byte	0x04, 0x17
        /*001a*/ 	.short	(.L_16 - .L_15)
.L_15:
        /*001c*/ 	.word	0x00000000
        /*0020*/ 	.short	0x000a
        /*0022*/ 	.short	0x0038
        /*0024*/ 	.byte	0x00, 0xf5, 0x21, 0x00


	//----- nvinfo : EIATTR_KPARAM_INFO
	.align		4
.L_16:
        /*0028*/ 	.byte	0x04, 0x17
        /*002a*/ 	.short	(.L_18 - .L_17)
.L_17:
        /*002c*/ 	.word	0x00000000
        /*0030*/ 	.short	0x0009
        /*0032*/ 	.short	0x0030
        /*0034*/ 	.byte	0x00, 0xf0, 0x11, 0x00


	//----- nvinfo : EIATTR_KPARAM_INFO
	.align		4
.L_18:
        /*0038*/ 	.byte	0x04, 0x17
        /*003a*/ 	.short	(.L_20 - .L_19)
.L_19:
        /*003c*/ 	.word	0x00000000
        /*0040*/ 	.short	0x0008
        /*0042*/ 	.short	0x0028
        /*0044*/ 	.byte	0x00, 0xf5, 0x21, 0x00


	//----- nvinfo : EIATTR_KPARAM_INFO
	.align		4
.L_20:
        /*0048*/ 	.byte	0x04, 0x17
        /*004a*/ 	.short	(.L_22 - .L_21)
.L_21:
        /*004c*/ 	.word	0x00000000
        /*0050*/ 	.short	0x0007
        /*0052*/ 	.short	0x0024
        /*0054*/ 	.byte	0x00, 0xf0, 0x11, 0x00


	//----- nvinfo : EIATTR_KPARAM_INFO
	.align		4
.L_22:
        /*0058*/ 	.byte	0x04, 0x17
        /*005a*/ 	.short	(.L_24 - .L_23)
.L_23:
        /*005c*/ 	.word	0x00000000
        /*0060*/ 	.short	0x0006
        /*0062*/ 	.short	0x0020
        /*0064*/ 	.byte	0x00, 0xf0, 0x11, 0x00


	//----- nvinfo : EIATTR_KPARAM_INFO
	.align		4
.L_24:
        /*0068*/ 	.byte	0x04, 0x17
        /*006a*/ 	.short	(.L_26 - .L_25)
.L_25:
        /*006c*/ 	.word	0x00000000
        /*0070*/ 	.short	0x0005
        /*0072*/ 	.short	0x001c
        /*0074*/ 	.byte	0x00, 0xf0, 0x11, 0x00


	//----- nvinfo : EIATTR_KPARAM_INFO
	.align		4
.L_26:
        /*0078*/ 	.byte	0x04, 0x17
        /*007a*/ 	.short	(.L_28 - .L_27)
.L_27:
        /*007c*/ 	.word	0x00000000
        /*0080*/ 	.short	0x0004
        /*0082*/ 	.short	0x0018
        /*0084*/ 	.byte	0x00, 0xf0, 0x11, 0x00


	//----- nvinfo : EIATTR_KPARAM_INFO
	.align		4
.L_28:
        /*0088*/ 	.byte	0x04, 0x17
        /*008a*/ 	.short	(.L_30 - .L_29)
.L_29:
        /*008c*/ 	.word	0x00000000
        /*0090*/ 	.short	0x0003
        /*0092*/ 	.short	0x0014
        /*0094*/ 	.byte	0x00, 0xf0, 0x11, 0x00


	//----- nvinfo : EIATTR_KPARAM_INFO
	.align		4
.L_30:
        /*0098*/ 	.byte	0x04, 0x17
        /*009a*/ 	.short	(.L_32 - .L_31)
.L_31:
        /*009c*/ 	.word	0x00000000
        /*00a0*/ 	.short	0x0002
        /*00a2*/ 	.short	0x0010
        /*00a4*/ 	.byte	0x00, 0xf0, 0x11, 0x00


	//----- nvinfo : EIATTR_KPARAM_INFO
	.align		4
.L_32:
        /*00a8*/ 	.byte	0x04, 0x17
        /*00aa*/ 	.short	(.L_34 - .L_33)
.L_33:
        /*00ac*/ 	.word	0x00000000
        /*00b0*/ 	.short	0x0001
        /*00b2*/ 	.short	0x0008
        /*00b4*/ 	.byte	0x00, 0xf5, 0x21, 0x00


	//----- nvinfo : EIATTR_KPARAM_INFO
	.align		4
.L_34:
        /*00b8*/ 	.byte	0x04, 0x17
        /*00ba*/ 	.short	(.L_36 - .L_35)
.L_35:
        /*00bc*/ 	.word	0x00000000
        /*00c0*/ 	.short	0x0000
        /*00c2*/ 	.short	0x0000
        /*00c4*/ 	.byte	0x00, 0xf5, 0x21, 0x00


	//----- nvinfo : EIATTR_SPARSE_MMA_MASK
	.align		4
.L_36:
        /*00c8*/ 	.byte	0x03, 0x50
        /*00ca*/ 	.short	0x0000


	//----- nvinfo : EIATTR_MAXREG_COUNT
	.align		4
        /*00cc*/ 	.byte	0x03, 0x1b
        /*00ce*/ 	.short	0x00ff


	//----- nvinfo : EIATTR_MERCURY_ISA_VERSION
	.align		4
        /*00d0*/ 	.byte	0x03, 0x5f
        /*00d2*/ 	.short	0x0101


	//----- nvinfo : EIATTR_VRC_CTA_INIT_COUNT
	.align		4
        /*00d4*/ 	.byte	0x02, 0x4a
	.zero		1
	.zero		1


	//----- nvinfo : EIATTR_EXIT_INSTR_OFFSETS
	.align		4
        /*00d8*/ 	.byte	0x04, 0x1c
        /*00da*/ 	.short	(.L_38 - .L_37)


	//   ....[0]....
.L_37:
        /*00dc*/ 	.word	0x000000c0


	//   ....[1]....
        /*00e0*/ 	.word	0x000028b0


	//----- nvinfo : EIATTR_CRS_STACK_SIZE
	.align		4
.L_38:
        /*00e4*/ 	.byte	0x04, 0x1e
        /*00e6*/ 	.short	(.L_40 - .L_39)
.L_39:
        /*00e8*/ 	.word	0x00000000


	//----- nvinfo : EIATTR_CBANK_PARAM_SIZE
	.align		4
.L_40:
        /*00ec*/ 	.byte	0x03, 0x19
        /*00ee*/ 	.short	0x0048


	//----- nvinfo : EIATTR_PARAM_CBANK
	.align		4
        /*00f0*/ 	.byte	0x04, 0x0a
        /*00f2*/ 	.short	(.L_42 - .L_41)
	.align		4
.L_41:
        /*00f4*/ 	.word	index@(.nv.constant0._Z24Ax_fan_mf_gpu_new_kernelPfS_fffiiiS_iS_Pi)
        /*00f8*/ 	.short	0x0380
        /*00fa*/ 	.short	0x0048


	//----- nvinfo : EIATTR_SW_WAR
	.align		4
.L_42:
        /*00fc*/ 	.byte	0x04, 0x36
        /*00fe*/ 	.short	(.L_44 - .L_43)
.L_43:
        /*0100*/ 	.word	0x00000008
.L_44:


//--------------------- .nv.callgraph             --------------------------
	.section	.nv.callgraph,"",@"SHT_CUDA_CALLGRAPH"
	.align	4
	.sectionentsize	8
	.align		4
        /*0000*/ 	.word	0x00000000
	.align		4
        /*0004*/ 	.word	0xffffffff
	.align		4
        /*0008*/ 	.word	0x00000000
	.align		4
        /*000c*/ 	.word	0xfffffffe
	.align		4
        /*0010*/ 	.word	0x00000000
	.align		4
        /*0014*/ 	.word	0xfffffffd
	.align		4
        /*0018*/ 	.word	0x00000000
	.align		4
        /*001c*/ 	.word	0xfffffffc


//--------------------- .nv.constant4             --------------------------
	.section	.nv.constant4,"a",@progbits
	.align	8
	.align		8
.nv.constant4:
        /*0000*/ 	.dword	__cudart_i2opi_f


//--------------------- .text._Z24Ax_fan_mf_gpu_new_kernelPfS_fffiiiS_iS_Pi --------------------------
	.section	.text._Z24Ax_fan_mf_gpu_new_kernelPfS_fffiiiS_iS_Pi,"ax",@progbits
	.align	128
        .global         _Z24Ax_fan_mf_gpu_new_kernelPfS_fffiiiS_iS_Pi
        .type           _Z24Ax_fan_mf_gpu_new_kernelPfS_fffiiiS_iS_Pi,@function
        .size           _Z24Ax_fan_mf_gpu_new_kernelPfS_fffiiiS_iS_Pi,(.L_x_81 - _Z24Ax_fan_mf_gpu_new_kernelPfS_fffiiiS_iS_Pi)
        .other          _Z24Ax_fan_mf_gpu_new_kernelPfS_fffiiiS_iS_Pi,@"STO_CUDA_ENTRY STV_DEFAULT"
_Z24Ax_fan_mf_gpu_new_kernelPfS_fffiiiS_iS_Pi:
.text._Z24Ax_fan_mf_gpu_new_kernelPfS_fffiiiS_iS_Pi:
[----:B------:R-:W0:Y:S01]  /*0000*/  LDC R1, c[0x0][0x37c] ;  /* 0x0000df00ff017b82 */ /* 0x000e220000000800 */
[----:B------:R-:W1:Y:S01]  /*0010*/  S2R R11, SR_CTAID.Y ;  /* 0x00000000000b7919 */ /* 0x000e620000002600 */
[----:B------:R-:W2:Y:S01]  /*0020*/  LDCU UR12, c[0x0][0x3b0] ;  /* 0x00007600ff0c77ac */ /* 0x000ea20008000800 */
[----:B0-----:R-:W-:Y:S01]  /*0030*/  IADD3 R1, PT, PT, R1, -0x20, RZ ;  /* 0xffffffe001017810 */ /* 0x001fe20007ffe0ff */
[----:B------:R-:W1:Y:S01]  /*0040*/  S2R R0, SR_TID.Y ;  /* 0x0000000000007919 */ /* 0x000e620000002200 */
[----:B------:R-:W0:Y:S01]  /*0050*/  LDCU UR4, c[0x0][0x3a4] ;  /* 0x00007480ff0477ac */ /* 0x000e220008000800 */
[----:B------:R-:W3:Y:S01]  /*0060*/  S2R R10, SR_CTAID.X ;  /* 0x00000000000a7919 */ /* 0x000ee20000002500 */
[----:B------:R-:W3:Y:S01]  /*0070*/  S2R R3, SR_TID.X ;  /* 0x0000000000037919 */ /* 0x000ee20000002100 */
[----:B-1----:R-:W-:-:S04]  /*0080*/  LEA R11, R11, R0, 0x4 ;  /* 0x000000000b0b7211 */ /* 0x002fc800078e20ff */
[----:B--2---:R-:W-:Y:S01]  /*0090*/  ISETP.GE.AND P0, PT, R11, UR12, PT ;  /* 0x0000000c0b007c0c */ /* 0x004fe2000bf06270 */
[----:B---3--:R-:W-:-:S05]  /*00a0*/  IMAD R10, R10, 0x10, R3 ;  /* 0x000000100a0a7824 */ /* 0x008fca00078e0203 */
[----:B0-----:R-:W-:-:S13]  /*00b0*/  ISETP.GE.OR P0, PT, R10, UR4, P0 ;  /* 0x000000040a007c0c */ /* 0x001fda0008706670 */
[----:B------:R-:W-:Y:S05]  /*00c0*/  @P0 EXIT ;  /* 0x000000000000094d */ /* 0x000fea0003800000 */
[----:B------:R-:W0:Y:S01]  /*00d0*/  LDC.64 R4, c[0x0][0x3a8] ;  /* 0x0000ea00ff047b82 */ /* 0x000e220000000a00 */
[----:B------:R-:W1:Y:S01]  /*00e0*/  LDCU.64 UR8, c[0x0][0x358] ;  /* 0x00006b00ff0877ac */ /* 0x000e620008000a00 */
[----:B------:R-:W2:Y:S06]  /*00f0*/  LDCU UR6, c[0x0][0x3a0] ;  /* 0x00007400ff0677ac */ /* 0x000eac0008000800 */
[----:B------:R-:W3:Y:S01]  /*0100*/  LDC.64 R2, c[0x0][0x3c0] ;  /* 0x0000f000ff027b82 */ /* 0x000ee20000000a00 */
[----:B------:R-:W2:Y:S07]  /*0110*/  LDCU UR7, c[0x0][0x39c] ;  /* 0x00007380ff0777ac */ /* 0x000eae0008000800 */
[----:B------:R-:W4:Y:S01]  /*0120*/  LDC.64 R30, c[0x0][0x380] ;  /* 0x0000e000ff1e7b82 */ /* 0x000f220000000a00 */
[----:B0-----:R-:W-:-:S05]  /*0130*/  IMAD.WIDE.U32 R4, R10, 0x4, R4 ;  /* 0x000000040a047825 */ /* 0x001fca00078e0004 */
[----:B-1----:R-:W5:Y:S01]  /*0140*/  LDG.E R13, desc[UR8][R4.64] ;  /* 0x00000008040d7981 */ /* 0x002f62000c1e1900 */
[----:B---3--:R-:W-:-:S06]  /*0150*/  IMAD.WIDE.U32 R2, R10, 0x4, R2 ;  /* 0x000000040a027825 */ /* 0x008fcc00078e0002 */
[----:B------:R-:W3:Y:S01]  /*0160*/  LDG.E R2, desc[UR8][R2.64] ;  /* 0x0000000802027981 */ /* 0x000ee2000c1e1900 */
[----:B--2---:R-:W-:Y:S01]  /*0170*/  UIMAD UR4, UR6, UR7, URZ ;  /* 0x00000007060472a4 */ /* 0x004fe2000f8e02ff */
[----:B------:R-:W-:Y:S01]  /*0180*/  BSSY.RECONVERGENT B0, `(.L_x_0) ;  /* 0x0000044000007945 */ /* 0x000fe20003800200 */
[C---:B-----5:R-:W-:Y:S01]  /*0190*/  FMUL R0, R13.reuse, 0.63661974668502807617 ;  /* 0x3f22f9830d007820 */ /* 0x060fe20000400000 */
[----:B------:R-:W-:-:S05]  /*01a0*/  FSETP.GE.AND P0, PT, |R13|, 105615, PT ;  /* 0x47ce47800d00780b */ /* 0x000fca0003f06200 */
[----:B------:R-:W0:Y:S02]  /*01b0*/  F2I.NTZ R0, R0 ;  /* 0x0000000000007305 */ /* 0x000e240000203100 */
[-C--:B0-----:R-:W-:Y:S02]  /*01c0*/  I2FP.F32.S32 R8, R0.reuse ;  /* 0x0000000000087245 */ /* 0x081fe40000201400 */
[----:B------:R-:W-:-:S03]  /*01d0*/  MOV R12, R0 ;  /* 0x00000000000c7202 */ /* 0x000fc60000000f00 */
[----:B------:R-:W-:-:S04]  /*01e0*/  FFMA R5, R8, -1.5707962512969970703, R13 ;  /* 0xbfc90fda08057823 */ /* 0x000fc8000000000d */
[----:B------:R-:W-:Y:S01]  /*01f0*/  FFMA R7, R8, -7.5497894158615963534e-08, R5 ;  /* 0xb3a2216808077823 */ /* 0x000fe20000000005 */
[----:B---3--:R-:W-:-:S03]  /*0200*/  IMAD R5, R2, UR4, RZ ;  /* 0x0000000402057c24 */ /* 0x008fc6000f8e02ff */
[----:B------:R-:W-:Y:S01]  /*0210*/  FFMA R8, R8, -5.3903029534742383927e-15, R7 ;  /* 0xa7c234c508087823 */ /* 0x000fe20000000007 */
[----:B----4-:R-:W-:-:S04]  /*0220*/  IMAD.WIDE R30, R5, 0x4, R30 ;  /* 0x00000004051e7825 */ /* 0x010fc800078e021e */
[----:B------:R-:W-:Y:S01]  /*0230*/  MOV R2, R8 ;  /* 0x0000000800027202 */ /* 0x000fe20000000f00 */
[----:B------:R-:W-:Y:S06]  /*0240*/  @!P0 BRA `(.L_x_1) ;  /* 0x0000000000dc8947 */ /* 0x000fec0003800000 */
[----:B------:R-:W-:-:S13]  /*0250*/  FSETP.NEU.AND P1, PT, |R13|, +INF , PT ;  /* 0x7f8000000d00780b */ /* 0x000fda0003f2d200 */
[----:B------:R-:W-:Y:S01]  /*0260*/  @!P1 FMUL R2, RZ, R13 ;  /* 0x0000000dff029220 */ /* 0x000fe20000400000 */
[----:B------:R-:W-:Y:S01]  /*0270*/  @!P1 IMAD.MOV.U32 R0, RZ, RZ, RZ ;  /* 0x000000ffff009224 */ /* 0x000fe200078e00ff */
[----:B------:R-:W-:Y:S06]  /*0280*/  @!P1 BRA `(.L_x_1) ;  /* 0x0000000000cc9947 */ /* 0x000fec0003800000 */
[----:B------:R-:W-:Y:S01]  /*0290*/  SHF.L.U32 R2, R13, 0x8, RZ ;  /* 0x000000080d027819 */ /* 0x000fe200000006ff */
[----:B------:R-:W-:Y:S02]  /*02a0*/  HFMA2 R4, -RZ, RZ, 0, 0 ;  /* 0x00000000ff047431 */ /* 0x000fe400000001ff */
[----:B------:R-:W-:Y:S01]  /*02b0*/  IMAD.MOV.U32 R0, RZ, RZ, R1 ;  /* 0x000000ffff007224 */ /* 0x000fe200078e0001 */
[----:B------:R-:W0:Y:S01]  /*02c0*/  LDCU.64 UR10, c[0x4][URZ] ;  /* 0x01000000ff0a77ac */ /* 0x000e220008000a00 */
[----:B------:R-:W-:Y:S01]  /*02d0*/  LOP3.LUT R5, R2, 0x80000000, RZ, 0xfc, !PT ;  /* 0x8000000002057812 */ /* 0x000fe200078efcff */
[----:B------:R-:W-:Y:S01]  /*02e0*/  UMOV UR5, URZ ;  /* 0x000000ff00057c82 */ /* 0x000fe20008000000 */
[----:B------:R-:W-:-:S05]  /*02f0*/  UMOV UR4, URZ ;  /* 0x000000ff00047c82 */ /* 0x000fca0008000000 */
.L_x_2:
[----:B0-----:R-:W-:Y:S02]  /*0300*/  MOV R6, UR10 ;  /* 0x0000000a00067c02 */ /* 0x001fe40008000f00 */
[----:B------:R-:W-:-:S05]  /*0310*/  MOV R7, UR11 ;  /* 0x0000000b00077c02 */ /* 0x000fca0008000f00 */
[----:B------:R-:W2:Y:S01]  /*0320*/  LDG.E.CONSTANT R2, desc[UR8][R6.64] ;  /* 0x0000000806027981 */ /* 0x000ea2000c1e9900 */
[----:B------:R-:W-:Y:S02]  /*0330*/  UIADD3 UR10, UP0, UPT, UR10, 0x4, URZ ;  /* 0x000000040a0a7890 */ /* 0x000fe4000ff1e0ff */
[----:B------:R-:W-:Y:S02]  /*0340*/  UIADD3 UR4, UPT, UPT, UR4, 0x1, URZ ;  /* 0x0000000104047890 */ /* 0x000fe4000fffe0ff */
[----:B------:R-:W-:Y:S02]  /*0350*/  UIADD3.X UR11, UPT, UPT, URZ, UR11, URZ, UP0, !UPT ;  /* 0x0000000bff0b7290 */ /* 0x000fe400087fe4ff */
[----:B------:R-:W-:Y:S01]  /*0360*/  UISETP.NE.AND UP0, UPT, UR4, 0x6, UPT ;  /* 0x000000060400788c */ /* 0x000fe2000bf05270 */
[----:B--2---:R-:W-:-:S03]  /*0370*/  IMAD.WIDE.U32 R2, R2, R5, RZ ;  /* 0x0000000502027225 */ /* 0x004fc600078e00ff */
[----:B------:R-:W-:-:S04]  /*0380*/  IADD3 R9, P1, PT, R2, R4, RZ ;  /* 0x0000000402097210 */ /* 0x000fc80007f3e0ff */
[----:B------:R-:W-:Y:S01]  /*0390*/  IADD3.X R4, PT, PT, R3, UR5, RZ, P1, !PT ;  /* 0x0000000503047c10 */ /* 0x000fe20008ffe4ff */
[----:B------:R0:W-:Y:S02]  /*03a0*/  STL [R0], R9 ;  /* 0x0000000900007387 */ /* 0x0001e40000100800 */
[----:B0-----:R-:W-:Y:S01]  /*03b0*/  VIADD R0, R0, 0x4 ;  /* 0x0000000400007836 */ /* 0x001fe20000000000 */
[----:B------:R-:W-:Y:S06]  /*03c0*/  BRA.U UP0, `(.L_x_2) ;  /* 0xfffffffd00cc7547 */ /* 0x000fec000b83ffff */
[----:B------:R-:W-:Y:S01]  /*03d0*/  SHF.R.U32.HI R6, RZ, 0x17, R13 ;  /* 0x00000017ff067819 */ /* 0x000fe2000001160d */
[----:B------:R0:W-:Y:S03]  /*03e0*/  STL [R1+0x18], R4 ;  /* 0x0000180401007387 */ /* 0x0001e60000100800 */
[C---:B------:R-:W-:Y:S02]  /*03f0*/  LOP3.LUT R0, R6.reuse, 0xe0, RZ, 0xc0, !PT ;  /* 0x000000e006007812 */ /* 0x040fe400078ec0ff */
[----:B------:R-:W-:Y:S02]  /*0400*/  LOP3.LUT P1, RZ, R6, 0x1f, RZ, 0xc0, !PT ;  /* 0x0000001f06ff7812 */ /* 0x000fe4000782c0ff */
[----:B------:R-:W-:-:S04]  /*0410*/  IADD3 R0, PT, PT, R0, -0x80, RZ ;  /* 0xffffff8000007810 */ /* 0x000fc80007ffe0ff */
[----:B------:R-:W-:-:S05]  /*0420*/  SHF.R.U32.HI R0, RZ, 0x5, R0 ;  /* 0x00000005ff007819 */ /* 0x000fca0000011600 */
[----:B------:R-:W-:-:S05]  /*0430*/  IMAD R9, R0, -0x4, R1 ;  /* 0xfffffffc00097824 */ /* 0x000fca00078e0201 */
[----:B------:R-:W2:Y:S04]  /*0440*/  LDL R3, [R9+0x18] ;  /* 0x0000180009037983 */ /* 0x000ea80000100800 */
[----:B------:R-:W2:Y:S04]  /*0450*/  LDL R2, [R9+0x14] ;  /* 0x0000140009027983 */ /* 0x000ea80000100800 */
[----:B------:R-:W3:Y:S01]  /*0460*/  @P1 LDL R5, [R9+0x10] ;  /* 0x0000100009051983 */ /* 0x000ee20000100800 */
[----:B------:R-:W-:Y:S01]  /*0470*/  LOP3.LUT R0, R6, 0x1f, RZ, 0xc0, !PT ;  /* 0x0000001f06007812 */ /* 0x000fe200078ec0ff */
[----:B------:R-:W-:Y:S01]  /*0480*/  UMOV UR4, 0x54442d19 ;  /* 0x54442d1900047882 */ /* 0x000fe20000000000 */
[----:B------:R-:W-:-:S02]  /*0490*/  UMOV UR5, 0x3bf921fb ;  /* 0x3bf921fb00057882 */ /* 0x000fc40000000000 */
[-C--:B--2---:R-:W-:Y:S02]  /*04a0*/  @P1 SHF.L.W.U32.HI R3, R2, R0.reuse, R3 ;  /* 0x0000000002031219 */ /* 0x084fe40000010e03 */
[----:B---3--:R-:W-:Y:S02]  /*04b0*/  @P1 SHF.L.W.U32.HI R2, R5, R0, R2 ;  /* 0x0000000005021219 */ /* 0x008fe40000010e02 */
[----:B------:R-:W-:Y:S02]  /*04c0*/  ISETP.GE.AND P1, PT, R13, RZ, PT ;  /* 0x000000ff0d00720c */ /* 0x000fe40003f26270 */
[C---:B------:R-:W-:Y:S02]  /*04d0*/  SHF.L.W.U32.HI R0, R2.reuse, 0x2, R3 ;  /* 0x0000000202007819 */ /* 0x040fe40000010e03 */
[----:B------:R-:W-:Y:S02]  /*04e0*/  SHF.L.U32 R2, R2, 0x2, RZ ;  /* 0x0000000202027819 */ /* 0x000fe400000006ff */
[----:B------:R-:W-:-:S02]  /*04f0*/  SHF.R.S32.HI R5, RZ, 0x1f, R0 ;  /* 0x0000001fff057819 */ /* 0x000fc40000011400 */
[----:B------:R-:W-:Y:S02]  /*0500*/  SHF.R.U32.HI R3, RZ, 0x1e, R3 ;  /* 0x0000001eff037819 */ /* 0x000fe40000011603 */
[C---:B------:R-:W-:Y:S02]  /*0510*/  LOP3.LUT R6, R5.reuse, R2, RZ, 0x3c, !PT ;  /* 0x0000000205067212 */ /* 0x040fe400078e3cff */
[----:B------:R-:W-:Y:S02]  /*0520*/  LOP3.LUT R7, R5, R0, RZ, 0x3c, !PT ;  /* 0x0000000005077212 */ /* 0x000fe400078e3cff */
[C---:B------:R-:W-:Y:S02]  /*0530*/  LOP3.LUT R2, R0.reuse, R13, RZ, 0x3c, !PT ;  /* 0x0000000d00027212 */ /* 0x040fe400078e3cff */
[----:B------:R-:W-:Y:S02]  /*0540*/  LEA.HI R0, R0, R3, RZ, 0x1 ;  /* 0x0000000300007211 */ /* 0x000fe400078f08ff */
[----:B------:R-:W0:Y:S01]  /*0550*/  I2F.F64.S64 R6, R6 ;  /* 0x0000000600067312 */ /* 0x000e220000301c00 */
[----:B------:R-:W-:-:S02]  /*0560*/  ISETP.GE.AND P2, PT, R2, RZ, PT ;  /* 0x000000ff0200720c */ /* 0x000fc40003f46270 */
[----:B------:R-:W-:-:S05]  /*0570*/  IMAD.MOV R2, RZ, RZ, -R0 ;  /* 0x000000ffff027224 */ /* 0x000fca00078e0a00 */
[----:B------:R-:W-:Y:S01]  /*0580*/  @!P1 MOV R0, R2 ;  /* 0x0000000200009202 */ /* 0x000fe20000000f00 */
[----:B0-----:R-:W-:-:S10]  /*0590*/  DMUL R4, R6, UR4 ;  /* 0x0000000406047c28 */ /* 0x001fd40008000000 */
[----:B------:R-:W0:Y:S02]  /*05a0*/  F2F.F32.F64 R4, R4 ;  /* 0x0000000400047310 */ /* 0x000e240000301000 */
[----:B0-----:R-:W-:-:S07]  /*05b0*/  FSEL R2, -R4, R4, !P2 ;  /* 0x0000000404027208 */ /* 0x001fce0005000100 */
.L_x_1:
[----:B------:R-:W-:Y:S05]  /*05c0*/  BSYNC.RECONVERGENT B0 ;  /* 0x0000000000007941 */ /* 0x000fea0003800200 */
.L_x_0:
[----:B------:R-:W-:Y:S02]  /*05d0*/  HFMA2 R7, -RZ, RZ, 0.487060546875, -0.0625 ;  /* 0x37cbac00ff077431 */ /* 0x000fe400000001ff */
[----:B------:R-:W-:Y:S01]  /*05e0*/  FMUL R3, R2, R2 ;  /* 0x0000000202037220 */ /* 0x000fe20000400000 */
[C---:B------:R-:W-:Y:S01]  /*05f0*/  LOP3.LUT R5, R0.reuse, 0x1, RZ, 0xc0, !PT ;  /* 0x0000000100057812 */ /* 0x040fe200078ec0ff */
[----:B------:R-:W-:Y:S01]  /*0600*/  IMAD.MOV.U32 R6, RZ, RZ, 0x3c0885e4 ;  /* 0x3c0885e4ff067424 */ /* 0x000fe200078e00ff */
[----:B------:R-:W-:Y:S01]  /*0610*/  IADD3 R0, PT, PT, R0, 0x1, RZ ;  /* 0x0000000100007810 */ /* 0x000fe20007ffe0ff */
[----:B------:R-:W-:Y:S01]  /*0620*/  BSSY.RECONVERGENT B0, `(.L_x_3) ;  /* 0x0000046000007945 */ /* 0x000fe20003800200 */
[----:B------:R-:W-:Y:S02]  /*0630*/  ISETP.NE.U32.AND P1, PT, R5, 0x1, PT ;  /* 0x000000010500780c */ /* 0x000fe40003f25070 */
[----:B------:R-:W-:Y:S01]  /*0640*/  MOV R9, 0x3e2aaaa8 ;  /* 0x3e2aaaa800097802 */ /* 0x000fe20000000f00 */
[----:B------:R-:W-:Y:S01]  /*0650*/  FFMA R4, R3, R7, -0.0013887860113754868507 ;  /* 0xbab607ed03047423 */ /* 0x000fe20000000007 */
[----:B------:R-:W-:-:S02]  /*0660*/  FSEL R6, R6, 0.041666727513074874878, !P1 ;  /* 0x3d2aaabb06067808 */ /* 0x000fc40004800000 */
[----:B------:R-:W-:Y:S02]  /*0670*/  LOP3.LUT P2, RZ, R0, 0x2, RZ, 0xc0, !PT ;  /* 0x0000000200ff7812 */ /* 0x000fe4000784c0ff */
[----:B------:R-:W-:Y:S02]  /*0680*/  FSEL R4, R4, -0.00019574658654164522886, P1 ;  /* 0xb94d415304047808 */ /* 0x000fe40000800000 */
[----:B------:R-:W-:Y:S02]  /*0690*/  FSEL R0, R2, 1, !P1 ;  /* 0x3f80000002007808 */ /* 0x000fe40004800000 */
[----:B------:R-:W-:Y:S01]  /*06a0*/  FSEL R9, -R9, -0.4999999701976776123, !P1 ;  /* 0xbeffffff09097808 */ /* 0x000fe20004800100 */
[C---:B------:R-:W-:Y:S02]  /*06b0*/  FFMA R4, R3.reuse, R4, R6 ;  /* 0x0000000403047223 */ /* 0x040fe40000000006 */
[C---:B------:R-:W-:Y:S02]  /*06c0*/  FFMA R5, R3.reuse, R0, RZ ;  /* 0x0000000003057223 */ /* 0x040fe400000000ff */
[----:B------:R-:W-:-:S04]  /*06d0*/  FFMA R4, R3, R4, R9 ;  /* 0x0000000403047223 */ /* 0x000fc80000000009 */
[----:B------:R-:W-:-:S04]  /*06e0*/  FFMA R5, R5, R4, R0 ;  /* 0x0000000405057223 */ /* 0x000fc80000000000 */
[----:B------:R-:W-:Y:S01]  /*06f0*/  @P2 FADD R5, RZ, -R5 ;  /* 0x80000005ff052221 */ /* 0x000fe20000000000 */
        /* <DEDUP_REMOVED lines=12> */
.L_x_5:
        /* <DEDUP_REMOVED lines=25> */
[----:B------:R-:W-:Y:S01]  /*0950*/  UMOV UR5, 0x3bf921fb ;  /* 0x3bf921fb00057882 */ /* 0x000fe20000000000 */
[----:B------:R-:W-:-:S02]  /*0960*/  ISETP.GE.AND P1, PT, R13, RZ, PT ;  /* 0x000000ff0d00720c */ /* 0x000fc40003f26270 */
[-C--:B--2---:R-:W-:Y:S02]  /*0970*/  @P0 SHF.L.W.U32.HI R0, R3, R4.reuse, R0 ;  /* 0x0000000403000219 */ /* 0x084fe40000010e00 */
[----:B---3--:R-:W-:-:S04]  /*0980*/  @P0 SHF.L.W.U32.HI R3, R2, R4, R3 ;  /* 0x0000000402030219 */ /* 0x008fc80000010e03 */
[C---:B------:R-:W-:Y:S02]  /*0990*/  SHF.L.W.U32.HI R2, R3.reuse, 0x2, R0 ;  /* 0x0000000203027819 */ /* 0x040fe40000010e00 */
[----:B------:R-:W-:Y:S02]  /*09a0*/  SHF.L.U32 R3, R3, 0x2, RZ ;  /* 0x0000000203037819 */ /* 0x000fe400000006ff */
[----:B------:R-:W-:Y:S02]  /*09b0*/  SHF.R.S32.HI R4, RZ, 0x1f, R2 ;  /* 0x0000001fff047819 */ /* 0x000fe40000011402 */
[----:B------:R-:W-:Y:S02]  /*09c0*/  LOP3.LUT R13, R2, R13, RZ, 0x3c, !PT ;  /* 0x0000000d020d7212 */ /* 0x000fe400078e3cff */
[C---:B------:R-:W-:Y:S02]  /*09d0*/  LOP3.LUT R8, R4.reuse, R3, RZ, 0x3c, !PT ;  /* 0x0000000304087212 */ /* 0x040fe400078e3cff */
[----:B------:R-:W-:-:S02]  /*09e0*/  LOP3.LUT R9, R4, R2, RZ, 0x3c, !PT ;  /* 0x0000000204097212 */ /* 0x000fc400078e3cff */
[----:B------:R-:W-:Y:S02]  /*09f0*/  SHF.R.U32.HI R3, RZ, 0x1e, R0 ;  /* 0x0000001eff037819 */ /* 0x000fe40000011600 */
[----:B------:R-:W-:Y:S02]  /*0a00*/  ISETP.GE.AND P0, PT, R13, RZ, PT ;  /* 0x000000ff0d00720c */ /* 0x000fe40003f06270 */
[----:B------:R-:W1:Y:S01]  /*0a10*/  I2F.F64.S64 R8, R8 ;  /* 0x0000000800087312 */ /* 0x000e620000301c00 */
[----:B------:R-:W-:-:S05]  /*0a20*/  LEA.HI R12, R2, R3, RZ, 0x1 ;  /* 0x00000003020c7211 */ /* 0x000fca00078f08ff */
[----:B------:R-:W-:-:S05]  /*0a30*/  IMAD.MOV R0, RZ, RZ, -R12 ;  /* 0x000000ffff007224 */ /* 0x000fca00078e0a0c */
[----:B------:R-:W-:Y:S01]  /*0a40*/  @!P1 MOV R12, R0 ;  /* 0x00000000000c9202 */ /* 0x000fe20000000f00 */
[----:B-1----:R-:W-:-:S10]  /*0a50*/  DMUL R14, R8, UR4 ;  /* 0x00000004080e7c28 */ /* 0x002fd40008000000 */
[----:B------:R-:W1:Y:S02]  /*0a60*/  F2F.F32.F64 R14, R14 ;  /* 0x0000000e000e7310 */ /* 0x000e640000301000 */
[----:B01----:R-:W-:-:S07]  /*0a70*/  FSEL R8, -R14, R14, !P0 ;  /* 0x0000000e0e087208 */ /* 0x003fce0004000100 */
.L_x_4:
[----:B------:R-:W-:Y:S05]  /*0a80*/  BSYNC.RECONVERGENT B0 ;  /* 0x0000000000007941 */ /* 0x000fea0003800200 */
.L_x_3:
[----:B------:R-:W0:Y:S01]  /*0a90*/  LDC.64 R2, c[0x0][0x3b8] ;  /* 0x0000ee00ff027b82 */ /* 0x000e220000000a00 */
[----:B------:R-:W-:Y:S02]  /*0aa0*/  HFMA2 R9, -RZ, RZ, 1.291015625, -0.052581787109375 ;  /* 0x3d2aaabbff097431 */ /* 0x000fe400000001ff */
[----:B------:R-:W-:Y:S01]  /*0ab0*/  FMUL R4, R8, R8 ;  /* 0x0000000808047220 */ /* 0x000fe20000400000 */
[C---:B------:R-:W-:Y:S01]  /*0ac0*/  LOP3.LUT R0, R12.reuse, 0x1, RZ, 0xc0, !PT ;  /* 0x000000010c007812 */ /* 0x040fe200078ec0ff */
[----:B------:R-:W1:Y:S01]  /*0ad0*/  LDCU.64 UR10, c[0x0][0x390] ;  /* 0x00007200ff0a77ac */ /* 0x000e620008000a00 */
[----:B------:R-:W-:Y:S02]  /*0ae0*/  LOP3.LUT P1, RZ, R12, 0x2, RZ, 0xc0, !PT ;  /* 0x000000020cff7812 */ /* 0x000fe4000782c0ff */
[----:B------:R-:W2:Y:S01]  /*0af0*/  LDC.64 R14, c[0x0][0x388] ;  /* 0x0000e200ff0e7b82 */ /* 0x000ea20000000a00 */
[----:B------:R-:W-:Y:S01]  /*0b00*/  ULEA.HI UR4, UR7, UR7, URZ, 0x1 ;  /* 0x0000000707047291 */ /* 0x000fe2000f8f08ff */
[----:B------:R-:W3:Y:S01]  /*0b10*/  LDCU UR14, c[0x0][0x39c] ;  /* 0x00007380ff0e77ac */ /* 0x000ee20008000800 */
[----:B------:R-:W4:Y:S01]  /*0b20*/  LDCU UR13, c[0x0][0x3a0] ;  /* 0x00007400ff0d77ac */ /* 0x000f220008000800 */
[----:B0-----:R-:W-:-:S06]  /*0b30*/  IMAD.WIDE.U32 R2, R11, 0x4, R2 ;  /* 0x000000040b027825 */ /* 0x001fcc00078e0002 */
[----:B------:R0:W5:Y:S01]  /*0b40*/  LDG.E R2, desc[UR8][R2.64] ;  /* 0x0000000802027981 */ /* 0x000162000c1e1900 */
[----:B------:R-:W-:Y:S01]  /*0b50*/  FFMA R7, R4, R7, -0.0013887860113754868507 ;  /* 0xbab607ed04077423 */ /* 0x000fe20000000007 */
[----:B------:R-:W-:Y:S01]  /*0b60*/  ISETP.NE.U32.AND P0, PT, R0, 0x1, PT ;  /* 0x000000010000780c */ /* 0x000fe20003f05070 */
[----:B------:R-:W-:Y:S01]  /*0b70*/  IMAD.MOV.U32 R0, RZ, RZ, 0x3effffff ;  /* 0x3effffffff007424 */ /* 0x000fe200078e00ff */
[----:B------:R-:W-:Y:S01]  /*0b80*/  ULEA.HI UR5, UR6, UR6, URZ, 0x1 ;  /* 0x0000000606057291 */ /* 0x000fe2000f8f08ff */
[----:B------:R-:W-:Y:S01]  /*0b90*/  IMAD R11, R10, UR12, R11 ;  /* 0x0000000c0a0b7c24 */ /* 0x000fe2000f8e020b */
[----:B------:R-:W-:Y:S01]  /*0ba0*/  FSEL R7, R7, -0.00019574658654164522886, !P0 ;  /* 0xb94d415307077808 */ /* 0x000fe20004000000 */
[----:B------:R-:W3:Y:S01]  /*0bb0*/  LDCU UR12, c[0x0][0x39c] ;  /* 0x00007380ff0c77ac */ /* 0x000ee20008000800 */
[----:B------:R-:W-:Y:S01]  /*0bc0*/  FSEL R9, R9, 0.0083327032625675201416, !P0 ;  /* 0x3c0885e409097808 */ /* 0x000fe20004000000 */
[----:B--2---:R-:W-:Y:S01]  /*0bd0*/  IMAD.WIDE.U32 R14, R11, 0x4, R14 ;  /* 0x000000040b0e7825 */ /* 0x004fe200078e000e */
[----:B0-----:R-:W-:Y:S01]  /*0be0*/  FSEL R3, -R0, -0.16666662693023681641, !P0 ;  /* 0xbe2aaaa800037808 */ /* 0x001fe20004000100 */
[----:B------:R-:W-:Y:S01]  /*0bf0*/  USHF.R.S32.HI UR4, URZ, 0x1, UR4 ;  /* 0x00000001ff047899 */ /* 0x000fe20008011404 */
[----:B------:R-:W-:Y:S01]  /*0c00*/  FSEL R0, R8, 1, P0 ;  /* 0x3f80000008007808 */ /* 0x000fe20000000000 */
[C---:B------:R-:W-:Y:S01]  /*0c10*/  FFMA R7, R4.reuse, R7, R9 ;  /* 0x0000000704077223 */ /* 0x040fe20000000009 */
[----:B------:R0:W-:Y:S01]  /*0c20*/  STG.E desc[UR8][R14.64], RZ ;  /* 0x000000ff0e007986 */ /* 0x0001e2000c101908 */
[----:B------:R-:W-:Y:S01]  /*0c30*/  USHF.R.S32.HI UR5, URZ, 0x1, UR5 ;  /* 0x00000001ff057899 */ /* 0x000fe20008011405 */
[----:B------:R-:W-:Y:S01]  /*0c40*/  BSSY.RECONVERGENT B0, `(.L_x_6) ;  /* 0x00001c3000007945 */ /* 0x000fe20003800200 */
[C---:B------:R-:W-:Y:S01]  /*0c50*/  FFMA R7, R4.reuse, R7, R3 ;  /* 0x0000000704077223 */ /* 0x040fe20000000003 */
[----:B------:R-:W-:-:S04]  /*0c60*/  FFMA R3, R4, R0, RZ ;  /* 0x0000000004037223 */ /* 0x000fc800000000ff */
[----:B------:R-:W-:Y:S01]  /*0c70*/  FFMA R7, R3, R7, R0 ;  /* 0x0000000703077223 */ /* 0x000fe20000000000 */
[----:B-1----:R-:W-:-:S03]  /*0c80*/  FMUL R3, R5, -UR10 ;  /* 0x8000000a05037c20 */ /* 0x002fc60008400000 */
[----:B------:R-:W-:-:S04]  /*0c90*/  @P1 FADD R7, RZ, -R7 ;  /* 0x80000007ff071221 */ /* 0x000fc80000000000 */
[C---:B------:R-:W-:Y:S01]  /*0ca0*/  FMUL R9, R7.reuse, UR11 ;  /* 0x0000000b07097c20 */ /* 0x040fe20008400000 */
[C---:B------:R-:W-:Y:S01]  /*0cb0*/  FMUL R4, R7.reuse, -UR10 ;  /* 0x8000000a07047c20 */ /* 0x040fe20008400000 */
[-C--:B-----5:R-:W-:Y:S02]  /*0cc0*/  FMUL R0, R7, R2.reuse ;  /* 0x0000000207007220 */ /* 0x0a0fe40000400000 */
[C---:B------:R-:W-:Y:S02]  /*0cd0*/  FFMA R9, R5.reuse, R2, R9 ;  /* 0x0000000205097223 */ /* 0x040fe40000000009 */
[----:B------:R-:W-:Y:S02]  /*0ce0*/  FFMA R22, R5, UR11, -R0 ;  /* 0x0000000b05167c23 */ /* 0x000fe40008000800 */
[C---:B------:R-:W-:Y:S01]  /*0cf0*/  FADD R2, R4.reuse, -R9 ;  /* 0x8000000904027221 */ /* 0x040fe20000000000 */
[----:B------:R-:W-:Y:S01]  /*0d00*/  FSETP.GT.AND P1, PT, R4, R9, PT ;  /* 0x000000090400720b */ /* 0x000fe20003f24000 */
[----:B------:R-:W1:Y:S01]  /*0d10*/  LDCU UR11, c[0x0][0x3a0] ;  /* 0x00007400ff0b77ac */ /* 0x000e620008000800 */
[C---:B------:R-:W-:Y:S01]  /*0d20*/  FADD R0, R3.reuse, -R22 ;  /* 0x8000001603007221 */ /* 0x040fe20000000000 */
[----:B------:R-:W-:-:S02]  /*0d30*/  FSETP.GT.AND P0, PT, R3, R22, PT ;  /* 0x000000160300720b */ /* 0x000fc40003f04000 */
[----:B------:R-:W-:Y:S02]  /*0d40*/  FSEL R5, R2, -R2, P1 ;  /* 0x8000000202057208 */ /* 0x000fe40000800000 */
[----:B------:R-:W-:-:S04]  /*0d50*/  FSEL R0, R0, -R0, P0 ;  /* 0x8000000000007208 */ /* 0x000fc80000000000 */
[----:B------:R-:W-:Y:S02]  /*0d60*/  FSETP.GT.AND P0, PT, R0, R5, PT ;  /* 0x000000050000720b */ /* 0x000fe40003f04000 */
[----:B------:R-:W-:-:S11]  /*0d70*/  MOV R5, RZ ;  /* 0x000000ff00057202 */ /* 0x000fd60000000f00 */
[----:B01-34-:R-:W-:Y:S05]  /*0d80*/  @!P0 BRA `(.L_x_7) ;  /* 0x0000000c00688947 */ /* 0x01bfea0003800000 */
[----:B------:R-:W-:Y:S01]  /*0d90*/  FADD R11, -R3, R22 ;  /* 0x00000016030b7221 */ /* 0x000fe20000000100 */
[----:B------:R-:W-:Y:S01]  /*0da0*/  FADD R22, -R4, R9 ;  /* 0x0000000904167221 */ /* 0x000fe20000000100 */
[----:B------:R-:W-:Y:S02]  /*0db0*/  BSSY.RECONVERGENT B1, `(.L_x_8) ;  /* 0x000000d000017945 */ /* 0x000fe40003800200 */
[----:B------:R-:W0:Y:S08]  /*0dc0*/  MUFU.RCP R0, R11 ;  /* 0x0000000b00007308 */ /* 0x000e300000001000 */
[----:B------:R-:W1:Y:S01]  /*0dd0*/  FCHK P0, R22, R11 ;  /* 0x0000000b16007302 */ /* 0x000e620000000000 */
[----:B0-----:R-:W-:-:S04]  /*0de0*/  FFMA R7, -R11, R0, 1 ;  /* 0x3f8000000b077423 */ /* 0x001fc80000000100 */
[----:B------:R-:W-:-:S04]  /*0df0*/  FFMA R7, R0, R7, R0 ;  /* 0x0000000700077223 */ /* 0x000fc80000000000 */
[----:B------:R-:W-:-:S04]  /*0e00*/  FFMA R0, R22, R7, RZ ;  /* 0x0000000716007223 */ /* 0x000fc800000000ff */
[----:B------:R-:W-:-:S04]  /*0e10*/  FFMA R2, -R11, R0, R22 ;  /* 0x000000000b027223 */ /* 0x000fc80000000116 */
[----:B------:R-:W-:Y:S01]  /*0e20*/  FFMA R7, R7, R2, R0 ;  /* 0x0000000207077223 */ /* 0x000fe20000000000 */
[----:B-1----:R-:W-:Y:S06]  /*0e30*/  @!P0 BRA `(.L_x_9) ;  /* 0x0000000000108947 */ /* 0x002fec0003800000 */
[----:B------:R-:W-:Y:S02]  /*0e40*/  MOV R26, R11 ;  /* 0x0000000b001a7202 */ /* 0x000fe40000000f00 */
[----:B------:R-:W-:-:S07]  /*0e50*/  MOV R2, 0xe70 ;  /* 0x00000e7000027802 */ /* 0x000fce0000000f00 */
[----:B------:R-:W-:Y:S05]  /*0e60*/  CALL.REL.NOINC `($__internal_1_$__cuda_sm3x_div_rn_noftz_f32_slowpath) ;  /* 0x0000001800ec7944 */ /* 0x000fea0003c00000 */
[----:B------:R-:W-:-:S07]  /*0e70*/  IMAD.MOV.U32 R7, RZ, RZ, R22 ;  /* 0x000000ffff077224 */ /* 0x000fce00078e0016 */
.L_x_9:
[----:B------:R-:W-:Y:S05]  /*0e80*/  BSYNC.RECONVERGENT B1 ;  /* 0x0000000000017941 */ /* 0x000fea0003800200 */
.L_x_8:
[----:B------:R-:W0:Y:S02]  /*0e90*/  LDCU UR6, c[0x0][0x39c] ;  /* 0x00007380ff0677ac */ /* 0x000e240008000800 */
[----:B0-----:R-:W-:-:S09]  /*0ea0*/  UISETP.GE.AND UP0, UPT, UR6, 0x1, UPT ;  /* 0x000000010600788c */ /* 0x001fd2000bf06270 */
[----:B------:R-:W-:Y:S05]  /*0eb0*/  BRA.U !UP0, `(.L_x_10) ;  /* 0x00000019086c7547 */ /* 0x000fea000b800000 */
[----:B------:R-:W0:Y:S01]  /*0ec0*/  LDCU UR10, c[0x0][0x3a0] ;  /* 0x00007400ff0a77ac */ /* 0x000e220008000800 */
[----:B------:R-:W-:Y:S01]  /*0ed0*/  HFMA2 R8, -RZ, RZ, 0, 0 ;  /* 0x00000000ff087431 */ /* 0x000fe200000001ff */
[----:B------:R-:W-:Y:S01]  /*0ee0*/  I2FP.F32.S32 R6, UR5 ;  /* 0x0000000500067c45 */ /* 0x000fe20008201400 */
[----:B------:R-:W-:Y:S01]  /*0ef0*/  IMAD.MOV.U32 R10, RZ, RZ, R30 ;  /* 0x000000ffff0a7224 */ /* 0x000fe200078e001e */
[----:B------:R-:W-:Y:S01]  /*0f00*/  UIADD3 UR6, UPT, UPT, -UR6, URZ, URZ ;  /* 0x000000ff06067290 */ /* 0x000fe2000fffe1ff */
[----:B------:R-:W-:Y:S01]  /*0f10*/  MOV R5, RZ ;  /* 0x000000ff00057202 */ /* 0x000fe20000000f00 */
[----:B------:R-:W-:Y:S01]  /*0f20*/  UIADD3 UR7, UPT, UPT, -UR4, URZ, URZ ;  /* 0x000000ff04077290 */ /* 0x000fe2000fffe1ff */
[----:B------:R-:W-:-:S03]  /*0f30*/  MOV R11, R31 ;  /* 0x0000001f000b7202 */ /* 0x000fc60000000f00 */
[----:B------:R-:W-:Y:S02]  /*0f40*/  MOV R12, UR6 ;  /* 0x00000006000c7c02 */ /* 0x000fe40008000f00 */
[----:B------:R-:W-:Y:S01]  /*0f50*/  IMAD.U32 R13, RZ, RZ, UR7 ;  /* 0x00000007ff0d7e24 */ /* 0x000fe2000f8e00ff */
[----:B0-----:R-:W-:-:S07]  /*0f60*/  I2FP.F32.S32 R9, UR10 ;  /* 0x0000000a00097c45 */ /* 0x001fce0008201400 */
.L_x_37:
[----:B------:R-:W-:Y:S01]  /*0f70*/  I2FP.F32.S32 R0, R13 ;  /* 0x0000000d00007245 */ /* 0x000fe20000201400 */
[----:B------:R-:W-:Y:S01]  /*0f80*/  BSSY.RECONVERGENT B1, `(.L_x_11) ;  /* 0x00000b2000017945 */ /* 0x000fe20003800200 */
[----:B------:R-:W-:-:S03]  /*0f90*/  FSETP.GE.AND P0, PT, R7, RZ, PT ;  /* 0x000000ff0700720b */ /* 0x000fc60003f06000 */
[----:B------:R-:W-:-:S05]  /*0fa0*/  FADD R17, R0, 1 ;  /* 0x3f80000000117421 */ /* 0x000fca0000000000 */
[----:B------:R-:W-:Y:S02]  /*0fb0*/  FSEL R2, R17, R0, !P0 ;  /* 0x0000000011027208 */ /* 0x000fe40004000000 */
[----:B------:R-:W-:-:S03]  /*0fc0*/  FSEL R0, R0, R17, !P0 ;  /* 0x0000001100007208 */ /* 0x000fc60004000000 */
[C---:B------:R-:W-:Y:S02]  /*0fd0*/  FADD R17, -R3.reuse, R2 ;  /* 0x0000000203117221 */ /* 0x040fe40000000100 */
[----:B------:R-:W-:Y:S02]  /*0fe0*/  FADD R19, -R3, R0 ;  /* 0x0000000003137221 */ /* 0x000fe40000000100 */
[-CC-:B------:R-:W-:Y:S02]  /*0ff0*/  FFMA R17, R17, R7.reuse, R4.reuse ;  /* 0x0000000711117223 */ /* 0x180fe40000000004 */
[----:B------:R-:W-:Y:S02]  /*1000*/  FFMA R21, R19, R7, R4 ;  /* 0x0000000713157223 */ /* 0x000fe40000000004 */
[C---:B------:R-:W-:Y:S02]  /*1010*/  FADD R17, R6.reuse, R17 ;  /* 0x0000001106117221 */ /* 0x040fe40000000000 */
[----:B------:R-:W-:-:S02]  /*1020*/  FADD R0, R6, R21 ;  /* 0x0000001506007221 */ /* 0x000fc40000000000 */
[----:B------:R-:W-:Y:S08]  /*1030*/  F2I.FLOOR.NTZ R19, R17 ;  /* 0x0000001100137305 */ /* 0x000ff00000207100 */
[----:B0-----:R-:W0:Y:S02]  /*1040*/  F2I.FLOOR.NTZ R16, R0 ;  /* 0x0000000000107305 */ /* 0x001e240000207100 */
[----:B0-----:R-:W-:-:S13]  /*1050*/  ISETP.NE.AND P0, PT, R16, R19, PT ;  /* 0x000000131000720c */ /* 0x001fda0003f05270 */
[----:B-123--:R-:W-:Y:S05]  /*1060*/  @P0 BRA `(.L_x_12) ;  /* 0x0000000000600947 */ /* 0x00efea0003800000 */
[----:B------:R-:W-:-:S04]  /*1070*/  ISETP.GE.AND P0, PT, R19, UR11, PT ;  /* 0x0000000b13007c0c */ /* 0x000fc8000bf06270 */
[----:B------:R-:W-:-:S13]  /*1080*/  ISETP.LT.OR P0, PT, R19, RZ, P0 ;  /* 0x000000ff1300720c */ /* 0x000fda0000701670 */
[----:B------:R-:W-:Y:S05]  /*1090*/  @P0 BRA `(.L_x_13) ;  /* 0x0000000800800947 */ /* 0x000fea0003800000 */
[----:B------:R-:W-:Y:S01]  /*10a0*/  FADD R0, -R17, R0 ;  /* 0x0000000011007221 */ /* 0x000fe20000000100 */
[----:B------:R-:W-:Y:S03]  /*10b0*/  BSSY.RECONVERGENT B2, `(.L_x_14) ;  /* 0x000000d000027945 */ /* 0x000fe60003800200 */
[----:B------:R-:W-:-:S04]  /*10c0*/  FFMA R20, R0, R0, 1 ;  /* 0x3f80000000147423 */ /* 0x000fc80000000000 */
[----:B------:R0:W1:Y:S01]  /*10d0*/  MUFU.RSQ R17, R20 ;  /* 0x0000001400117308 */ /* 0x0000620000001400 */
[----:B------:R-:W-:-:S04]  /*10e0*/  IADD3 R0, PT, PT, R20, -0xd000000, RZ ;  /* 0xf300000014007810 */ /* 0x000fc80007ffe0ff */
[----:B------:R-:W-:-:S13]  /*10f0*/  ISETP.GT.U32.AND P0, PT, R0, 0x727fffff, PT ;  /* 0x727fffff0000780c */ /* 0x000fda0003f04070 */
[----:B01----:R-:W-:Y:S05]  /*1100*/  @!P0 BRA `(.L_x_15) ;  /* 0x00000000000c8947 */ /* 0x003fea0003800000 */
[----:B------:R-:W-:-:S07]  /*1110*/  MOV R2, 0x1130 ;  /* 0x0000113000027802 */ /* 0x000fce0000000f00 */
[----:B------:R-:W-:Y:S05]  /*1120*/  CALL.REL.NOINC `($__internal_0_$__cuda_sm20_sqrt_rn_f32_slowpath) ;  /* 0x0000001400e47944 */ /* 0x000fea0003c00000 */
[----:B------:R-:W-:Y:S05]  /*1130*/  BRA `(.L_x_16) ;  /* 0x0000000000107947 */ /* 0x000fea0003800000 */
.L_x_15:
[----:B------:R-:W-:Y:S01]  /*1140*/  FMUL.FTZ R24, R20, R17 ;  /* 0x0000001114187220 */ /* 0x000fe20000410000 */
[----:B------:R-:W-:-:S03]  /*1150*/  FMUL.FTZ R0, R17, 0.5 ;  /* 0x3f00000011007820 */ /* 0x000fc60000410000 */
[----:B------:R-:W-:-:S04]  /*1160*/  FFMA R17, -R24, R24, R20 ;  /* 0x0000001818117223 */ /* 0x000fc80000000114 */
[----:B------:R-:W-:-:S07]  /*1170*/  FFMA R24, R17, R0, R24 ;  /* 0x0000000011187223 */ /* 0x000fce0000000018 */
.L_x_16:
[----:B------:R-:W-:Y:S05]  /*1180*/  BSYNC.RECONVERGENT B2 ;  /* 0x0000000000027941 */ /* 0x000fea0003800200 */
.L_x_14:
[----:B------:R-:W-:-:S04]  /*1190*/  IMAD R17, R19, UR12, R8 ;  /* 0x0000000c13117c24 */ /* 0x000fc8000f8e0208 */
[----:B------:R-:W-:-:S06]  /*11a0*/  IMAD.WIDE.U32 R16, R17, 0x4, R30 ;  /* 0x0000000411107825 */ /* 0x000fcc00078e001e */
[----:B------:R-:W2:Y:S02]  /*11b0*/  LDG.E R16, desc[UR8][R16.64] ;  /* 0x0000000810107981 */ /* 0x000ea4000c1e1900 */
[----:B--2---:R-:W-:-:S05]  /*11c0*/  FFMA R5, R16, R24, R5 ;  /* 0x0000001810057223 */ /* 0x004fca0000000005 */
[----:B------:R3:W-:Y:S01]  /*11d0*/  STG.E desc[UR8][R14.64], R5 ;  /* 0x000000050e007986 */ /* 0x0007e2000c101908 */
[----:B------:R-:W-:Y:S05]  /*11e0*/  BRA `(.L_x_13) ;  /* 0x00000008002c7947 */ /* 0x000fea0003800000 */
.L_x_12:
[----:B------:R-:W-:-:S04]  /*11f0*/  ISETP.GE.AND P0, PT, R16, UR11, PT ;  /* 0x0000000b10007c0c */ /* 0x000fc8000bf06270 */
[----:B------:R-:W-:-:S13]  /*1200*/  ISETP.LT.OR P0, PT, R16, 0x1, P0 ;  /* 0x000000011000780c */ /* 0x000fda0000701670 */
        /* <DEDUP_REMOVED lines=8> */
[----:B------:R-:W-:Y:S01]  /*1290*/  IMAD.MOV.U32 R20, RZ, RZ, R21 ;  /* 0x000000ffff147224 */ /* 0x000fe200078e0015 */
[----:B------:R-:W-:-:S07]  /*12a0*/  MOV R2, 0x12c0 ;  /* 0x000012c000027802 */ /* 0x000fce0000000f00 */
[----:B------:R-:W-:Y:S05]  /*12b0*/  CALL.REL.NOINC `($__internal_0_$__cuda_sm20_sqrt_rn_f32_slowpath) ;  /* 0x0000001400807944 */ /* 0x000fea0003c00000 */
[----:B------:R-:W-:Y:S01]  /*12c0*/  MOV R20, R24 ;  /* 0x0000001800147202 */ /* 0x000fe20000000f00 */
[----:B------:R-:W-:Y:S06]  /*12d0*/  BRA `(.L_x_20) ;  /* 0x0000000000107947 */ /* 0x000fec0003800000 */
.L_x_19:
[----:B------:R-:W-:Y:S01]  /*12e0*/  FMUL.FTZ R20, R21, R2 ;  /* 0x0000000215147220 */ /* 0x000fe20000410000 */
[----:B------:R-:W-:-:S03]  /*12f0*/  FMUL.FTZ R2, R2, 0.5 ;  /* 0x3f00000002027820 */ /* 0x000fc60000410000 */
[----:B------:R-:W-:-:S04]  /*1300*/  FFMA R21, -R20, R20, R21 ;  /* 0x0000001414157223 */ /* 0x000fc80000000115 */
[----:B------:R-:W-:-:S07]  /*1310*/  FFMA R20, R21, R2, R20 ;  /* 0x0000000215147223 */ /* 0x000fce0000000014 */
.L_x_20:
[----:B------:R-:W-:Y:S05]  /*1320*/  BSYNC.RECONVERGENT B2 ;  /* 0x0000000000027941 */ /* 0x000fea0003800200 */
.L_x_18:
[----:B------:R-:W0:Y:S01]  /*1330*/  MUFU.RCP R23, R18 ;  /* 0x0000001200177308 */ /* 0x000e220000001000 */
[----:B------:R-:W-:Y:S01]  /*1340*/  I2FP.F32.U32 R21, R16 ;  /* 0x0000001000157245 */ /* 0x000fe20000201000 */
[----:B------:R-:W-:Y:S04]  /*1350*/  BSSY.RECONVERGENT B4, `(.L_x_21) ;  /* 0x000000d000047945 */ /* 0x000fe80003800200 */
[----:B------:R-:W-:-:S04]  /*1360*/  FADD R22, -R17, R21 ;  /* 0x0000001511167221 */ /* 0x000fc80000000100 */
        /* <DEDUP_REMOVED lines=11> */
.L_x_22:
[----:B------:R-:W-:Y:S05]  /*1420*/  BSYNC.RECONVERGENT B4 ;  /* 0x0000000000047941 */ /* 0x000fea0003800200 */
.L_x_21:
[----:B------:R-:W-:-:S04]  /*1430*/  IMAD R23, R19, UR12, R8 ;  /* 0x0000000c13177c24 */ /* 0x000fc8000f8e0208 */
[----:B------:R-:W-:-:S06]  /*1440*/  IMAD.WIDE R22, R23, 0x4, R30 ;  /* 0x0000000417167825 */ /* 0x000fcc00078e021e */
[----:B------:R-:W2:Y:S01]  /*1450*/  LDG.E R22, desc[UR8][R22.64] ;  /* 0x0000000816167981 */ /* 0x000ea2000c1e1900 */
[----:B------:R-:W0:Y:S01]  /*1460*/  MUFU.RCP R19, R18 ;  /* 0x0000001200137308 */ /* 0x000e220000001000 */
[----:B------:R-:W-:Y:S01]  /*1470*/  FMUL R2, R17, R20 ;  /* 0x0000001411027220 */ /* 0x000fe20000400000 */
[----:B------:R-:W-:Y:S01]  /*1480*/  FADD R21, R0, -R21 ;  /* 0x8000001500157221 */ /* 0x000fe20000000000 */
[----:B------:R-:W-:Y:S05]  /*1490*/  BSSY.RECONVERGENT B4, `(.L_x_23) ;  /* 0x000000e000047945 */ /* 0x000fea0003800200 */
[----:B------:R-:W1:Y:S01]  /*14a0*/  FCHK P0, R21, R18 ;  /* 0x0000001215007302 */ /* 0x000e620000000000 */
[----:B--2---:R-:W-:Y:S01]  /*14b0*/  FFMA R5, R2, R22, R5 ;  /* 0x0000001602057223 */ /* 0x004fe20000000005 */
[----:B0-----:R-:W-:-:S04]  /*14c0*/  FFMA R2, -R18, R19, 1 ;  /* 0x3f80000012027423 */ /* 0x001fc80000000113 */
[----:B------:R0:W-:Y:S01]  /*14d0*/  STG.E desc[UR8][R14.64], R5 ;  /* 0x000000050e007986 */ /* 0x0001e2000c101908 */
[----:B------:R-:W-:-:S04]  /*14e0*/  FFMA R0, R19, R2, R19 ;  /* 0x0000000213007223 */ /* 0x000fc80000000013 */
[----:B------:R-:W-:-:S04]  /*14f0*/  FFMA R17, R0, R21, RZ ;  /* 0x0000001500117223 */ /* 0x000fc800000000ff */
[----:B------:R-:W-:-:S04]  /*1500*/  FFMA R2, -R18, R17, R21 ;  /* 0x0000001112027223 */ /* 0x000fc80000000115 */
[----:B------:R-:W-:Y:S01]  /*1510*/  FFMA R22, R0, R2, R17 ;  /* 0x0000000200167223 */ /* 0x000fe20000000011 */
[----:B01----:R-:W-:Y:S06]  /*1520*/  @!P0 BRA `(.L_x_24) ;  /* 0x0000000000108947 */ /* 0x003fec0003800000 */
[----:B------:R-:W-:Y:S02]  /*1530*/  MOV R22, R21 ;  /* 0x0000001500167202 */ /* 0x000fe40000000f00 */
[----:B------:R-:W-:Y:S02]  /*1540*/  MOV R26, R18 ;  /* 0x00000012001a7202 */ /* 0x000fe40000000f00 */
[----:B------:R-:W-:-:S07]  /*1550*/  MOV R2, 0x1570 ;  /* 0x0000157000027802 */ /* 0x000fce0000000f00 */
[----:B------:R-:W-:Y:S05]  /*1560*/  CALL.REL.NOINC `($__internal_1_$__cuda_sm3x_div_rn_noftz_f32_slowpath) ;  /* 0x00000014002c7944 */ /* 0x000fea0003c00000 */
.L_x_24:
[----:B------:R-:W-:Y:S05]  /*1570*/  BSYNC.RECONVERGENT B4 ;  /* 0x0000000000047941 */ /* 0x000fea0003800200 */
.L_x_23:
[----:B------:R-:W-:-:S04]  /*1580*/  IMAD R17, R16, UR12, R8 ;  /* 0x0000000c10117c24 */ /* 0x000fc8000f8e0208 */
[----:B------:R-:W-:-:S06]  /*1590*/  IMAD.WIDE.U32 R16, R17, 0x4, R30 ;  /* 0x0000000411107825 */ /* 0x000fcc00078e001e */
[----:B------:R-:W2:Y:S01]  /*15a0*/  LDG.E R16, desc[UR8][R16.64] ;  /* 0x0000000810107981 */ /* 0x000ea2000c1e1900 */
[----:B------:R-:W-:-:S04]  /*15b0*/  FMUL R22, R22, R20 ;  /* 0x0000001416167220 */ /* 0x000fc80000400000 */
[----:B--2---:R-:W-:-:S05]  /*15c0*/  FFMA R5, R22, R16, R5 ;  /* 0x0000001016057223 */ /* 0x004fca0000000005 */
[----:B------:R2:W-:Y:S01]  /*15d0*/  STG.E desc[UR8][R14.64], R5 ;  /* 0x000000050e007986 */ /* 0x0005e2000c101908 */
[----:B------:R-:W-:Y:S05]  /*15e0*/  BRA `(.L_x_13) ;  /* 0x00000004002c7947 */ /* 0x000fea0003800000 */
.L_x_17:
[----:B------:R-:W-:Y:S01]  /*15f0*/  ISETP.NE.AND P0, PT, R16, RZ, PT ;  /* 0x000000ff1000720c */ /* 0x000fe20003f05270 */
[----:B------:R-:W-:-:S12]  /*1600*/  BSSY.RECONVERGENT B4, `(.L_x_25) ;  /* 0x0000023000047945 */ /* 0x000fd80003800200 */
[----:B------:R-:W-:Y:S05]  /*1610*/  @P0 BRA `(.L_x_26) ;  /* 0x0000000000840947 */ /* 0x000fea0003800000 */
[----:B------:R-:W-:Y:S01]  /*1620*/  FADD R26, -R17, R0 ;  /* 0x00000000111a7221 */ /* 0x000fe20000000100 */
[----:B------:R-:W-:Y:S03]  /*1630*/  BSSY.RECONVERGENT B2, `(.L_x_27) ;  /* 0x000000e000027945 */ /* 0x000fe60003800200 */
[----:B------:R-:W-:-:S04]  /*1640*/  FFMA R20, R26, R26, 1 ;  /* 0x3f8000001a147423 */ /* 0x000fc8000000001a */
[----:B------:R-:W-:Y:S01]  /*1650*/  VIADD R2, R20, 0xf3000000 ;  /* 0xf300000014027836 */ /* 0x000fe20000000000 */
[----:B------:R0:W1:Y:S04]  /*1660*/  MUFU.RSQ R21, R20 ;  /* 0x0000001400157308 */ /* 0x0000680000001400 */
[----:B------:R-:W-:-:S13]  /*1670*/  ISETP.GT.U32.AND P0, PT, R2, 0x727fffff, PT ;  /* 0x727fffff0200780c */ /* 0x000fda0003f04070 */
[----:B01----:R-:W-:Y:S05]  /*1680*/  @!P0 BRA `(.L_x_28) ;  /* 0x0000000000108947 */ /* 0x003fea0003800000 */
[----:B------:R-:W-:-:S07]  /*1690*/  MOV R2, 0x16b0 ;  /* 0x000016b000027802 */ /* 0x000fce0000000f00 */
[----:B------:R-:W-:Y:S05]  /*16a0*/  CALL.REL.NOINC `($__internal_0_$__cuda_sm20_sqrt_rn_f32_slowpath) ;  /* 0x0000001000847944 */ /* 0x000fea0003c00000 */
[----:B------:R-:W-:Y:S01]  /*16b0*/  MOV R18, R24 ;  /* 0x0000001800127202 */ /* 0x000fe20000000f00 */
[----:B------:R-:W-:Y:S06]  /*16c0*/  BRA `(.L_x_29) ;  /* 0x0000000000107947 */ /* 0x000fec0003800000 */
.L_x_28:
[----:B------:R-:W-:Y:S01]  /*16d0*/  FMUL.FTZ R18, R20, R21 ;  /* 0x0000001514127220 */ /* 0x000fe20000410000 */
[----:B------:R-:W-:-:S03]  /*16e0*/  FMUL.FTZ R2, R21, 0.5 ;  /* 0x3f00000015027820 */ /* 0x000fc60000410000 */
[----:B------:R-:W-:-:S04]  /*16f0*/  FFMA R21, -R18, R18, R20 ;  /* 0x0000001212157223 */ /* 0x000fc80000000114 */
[----:B------:R-:W-:-:S07]  /*1700*/  FFMA R18, R21, R2, R18 ;  /* 0x0000000215127223 */ /* 0x000fce0000000012 */
.L_x_29:
[----:B------:R-:W-:Y:S05]  /*1710*/  BSYNC.RECONVERGENT B2 ;  /* 0x0000000000027941 */ /* 0x000fea0003800200 */
.L_x_27:
[----:B------:R-:W0:Y:S01]  /*1720*/  MUFU.RCP R21, R26 ;  /* 0x0000001a00157308 */ /* 0x000e220000001000 */
[----:B------:R-:W-:Y:S07]  /*1730*/  BSSY.RECONVERGENT B5, `(.L_x_30) ;  /* 0x000000b000057945 */ /* 0x000fee0003800200 */
        /* <DEDUP_REMOVED lines=10> */
.L_x_31:
[----:B------:R-:W-:Y:S05]  /*17e0*/  BSYNC.RECONVERGENT B5 ;  /* 0x0000000000057941 */ /* 0x000fea0003800200 */
.L_x_30:
[----:B------:R-:W2:Y:S01]  /*17f0*/  LDG.E R2, desc[UR8][R10.64] ;  /* 0x000000080a027981 */ /* 0x000ea2000c1e1900 */
[----:B------:R-:W-:-:S04]  /*1800*/  FMUL R18, R22, R18 ;  /* 0x0000001216127220 */ /* 0x000fc80000400000 */
[----:B--2---:R-:W-:-:S05]  /*1810*/  FFMA R5, R18, R2, R5 ;  /* 0x0000000212057223 */ /* 0x004fca0000000005 */
[----:B------:R0:W-:Y:S02]  /*1820*/  STG.E desc[UR8][R14.64], R5 ;  /* 0x000000050e007986 */ /* 0x0001e4000c101908 */
.L_x_26:
[----:B------:R-:W-:Y:S05]  /*1830*/  BSYNC.RECONVERGENT B4 ;  /* 0x0000000000047941 */ /* 0x000fea0003800200 */
.L_x_25:
[----:B------:R-:W-:-:S13]  /*1840*/  ISETP.NE.AND P0, PT, R16, UR11, PT ;  /* 0x0000000b10007c0c */ /* 0x000fda000bf05270 */
[----:B------:R-:W-:Y:S05]  /*1850*/  @P0 BRA `(.L_x_13) ;  /* 0x0000000000900947 */ /* 0x000fea0003800000 */
[----:B------:R-:W-:Y:S01]  /*1860*/  FADD R26, -R17, R0 ;  /* 0x00000000111a7221 */ /* 0x000fe20000000100 */
[----:B------:R-:W-:Y:S03]  /*1870*/  BSSY.RECONVERGENT B2, `(.L_x_32) ;  /* 0x000000e000027945 */ /* 0x000fe60003800200 */
[----:B------:R-:W-:-:S04]  /*1880*/  FFMA R20, R26, R26, 1 ;  /* 0x3f8000001a147423 */ /* 0x000fc8000000001a */
[----:B------:R-:W-:Y:S01]  /*1890*/  VIADD R0, R20, 0xf3000000 ;  /* 0xf300000014007836 */ /* 0x000fe20000000000 */
[----:B------:R1:W2:Y:S04]  /*18a0*/  MUFU.RSQ R21, R20 ;  /* 0x0000001400157308 */ /* 0x0002a80000001400 */
[----:B------:R-:W-:-:S13]  /*18b0*/  ISETP.GT.U32.AND P0, PT, R0, 0x727fffff, PT ;  /* 0x727fffff0000780c */ /* 0x000fda0003f04070 */
[----:B-12---:R-:W-:Y:S05]  /*18c0*/  @!P0 BRA `(.L_x_33) ;  /* 0x0000000000108947 */ /* 0x006fea0003800000 */
[----:B------:R-:W-:-:S07]  /*18d0*/  MOV R2, 0x18f0 ;  /* 0x000018f000027802 */ /* 0x000fce0000000f00 */
[----:B0-----:R-:W-:Y:S05]  /*18e0*/  CALL.REL.NOINC `($__internal_0_$__cuda_sm20_sqrt_rn_f32_slowpath) ;  /* 0x0000000c00f47944 */ /* 0x001fea0003c00000 */
[----:B------:R-:W-:Y:S01]  /*18f0*/  MOV R0, R24 ;  /* 0x0000001800007202 */ /* 0x000fe20000000f00 */
[----:B------:R-:W-:Y:S06]  /*1900*/  BRA `(.L_x_34) ;  /* 0x0000000000107947 */ /* 0x000fec0003800000 */
.L_x_33:
[----:B------:R-:W-:Y:S01]  /*1910*/  FMUL.FTZ R0, R20, R21 ;  /* 0x0000001514007220 */ /* 0x000fe20000410000 */
[----:B------:R-:W-:-:S03]  /*1920*/  FMUL.FTZ R2, R21, 0.5 ;  /* 0x3f00000015027820 */ /* 0x000fc60000410000 */
[----:B------:R-:W-:-:S04]  /*1930*/  FFMA R21, -R0, R0, R20 ;  /* 0x0000000000157223 */ /* 0x000fc80000000114 */
[----:B------:R-:W-:-:S07]  /*1940*/  FFMA R0, R21, R2, R0 ;  /* 0x0000000215007223 */ /* 0x000fce0000000000 */
.L_x_34:
[----:B------:R-:W-:Y:S05]  /*1950*/  BSYNC.RECONVERGENT B2 ;  /* 0x0000000000027941 */ /* 0x000fea0003800200 */
.L_x_32:
[----:B------:R-:W1:Y:S01]  /*1960*/  MUFU.RCP R21, R26 ;  /* 0x0000001a00157308 */ /* 0x000e620000001000 */
[----:B------:R-:W-:Y:S01]  /*1970*/  FADD R22, R9, -R17 ;  /* 0x8000001109167221 */ /* 0x000fe20000000000 */
[----:B------:R-:W-:Y:S06]  /*1980*/  BSSY.RECONVERGENT B4, `(.L_x_35) ;  /* 0x000000b000047945 */ /* 0x000fec0003800200 */
[----:B------:R-:W2:Y:S01]  /*1990*/  FCHK P0, R22, R26 ;  /* 0x0000001a16007302 */ /* 0x000ea20000000000 */
[----:B-1----:R-:W-:-:S04]  /*19a0*/  FFMA R2, -R26, R21, 1 ;  /* 0x3f8000001a027423 */ /* 0x002fc80000000115 */
[----:B------:R-:W-:-:S04]  /*19b0*/  FFMA R21, R21, R2, R21 ;  /* 0x0000000215157223 */ /* 0x000fc80000000015 */
[----:B------:R-:W-:-:S04]  /*19c0*/  FFMA R2, R22, R21, RZ ;  /* 0x0000001516027223 */ /* 0x000fc800000000ff */
[----:B------:R-:W-:-:S04]  /*19d0*/  FFMA R16, -R26, R2, R22 ;  /* 0x000000021a107223 */ /* 0x000fc80000000116 */
[----:B------:R-:W-:Y:S01]  /*19e0*/  FFMA R21, R21, R16, R2 ;  /* 0x0000001015157223 */ /* 0x000fe20000000002 */
[----:B--2---:R-:W-:Y:S06]  /*19f0*/  @!P0 BRA `(.L_x_36) ;  /* 0x00000000000c8947 */ /* 0x004fec0003800000 */
[----:B------:R-:W-:-:S07]  /*1a00*/  MOV R2, 0x1a20 ;  /* 0x00001a2000027802 */ /* 0x000fce0000000f00 */
[----:B0-----:R-:W-:Y:S05]  /*1a10*/  CALL.REL.NOINC `($__internal_1_$__cuda_sm3x_div_rn_noftz_f32_slowpath) ;  /* 0x0000001000007944 */ /* 0x001fea0003c00000 */
[----:B------:R-:W-:-:S07]  /*1a20*/  MOV R21, R22 ;  /* 0x0000001600157202 */ /* 0x000fce0000000f00 */
.L_x_36:
[----:B------:R-:W-:Y:S05]  /*1a30*/  BSYNC.RECONVERGENT B4 ;  /* 0x0000000000047941 */ /* 0x000fea0003800200 */
.L_x_35:
[----:B------:R-:W-:-:S04]  /*1a40*/  IMAD R17, R19, UR12, R8 ;  /* 0x0000000c13117c24 */ /* 0x000fc8000f8e0208 */
[----:B------:R-:W-:-:S06]  /*1a50*/  IMAD.WIDE R16, R17, 0x4, R30 ;  /* 0x0000000411107825 */ /* 0x000fcc00078e021e */
[----:B------:R-:W0:Y:S01]  /*1a60*/  LDG.E R16, desc[UR8][R16.64] ;  /* 0x0000000810107981 */ /* 0x000e22000c1e1900 */
[----:B------:R-:W-:-:S04]  /*1a70*/  FMUL R0, R21, R0 ;  /* 0x0000000015007220 */ /* 0x000fc80000400000 */
[----:B0-----:R-:W-:-:S05]  /*1a80*/  FFMA R5, R0, R16, R5 ;  /* 0x0000001000057223 */ /* 0x001fca0000000005 */
[----:B------:R1:W-:Y:S02]  /*1a90*/  STG.E desc[UR8][R14.64], R5 ;  /* 0x000000050e007986 */ /* 0x0003e4000c101908 */
.L_x_13:
[----:B------:R-:W-:Y:S05]  /*1aa0*/  BSYNC.RECONVERGENT B1 ;  /* 0x0000000000017941 */ /* 0x000fea0003800200 */
.L_x_11:
[----:B------:R-:W-:Y:S01]  /*1ab0*/  VIADD R12, R12, 0x1 ;  /* 0x000000010c0c7836 */ /* 0x000fe20000000000 */
[----:B------:R-:W-:-:S04]  /*1ac0*/  IADD3 R10, P1, PT, R10, 0x4, RZ ;  /* 0x000000040a0a7810 */ /* 0x000fc80007f3e0ff */
[----:B------:R-:W-:Y:S02]  /*1ad0*/  ISETP.NE.AND P0, PT, R12, RZ, PT ;  /* 0x000000ff0c00720c */ /* 0x000fe40003f05270 */
[----:B------:R-:W-:-:S11]  /*1ae0*/  IADD3.X R11, PT, PT, RZ, R11, RZ, P1, !PT ;  /* 0x0000000bff0b7210 */ /* 0x000fd60000ffe4ff */
[----:B------:R-:W-:Y:S05]  /*1af0*/  @!P0 BRA `(.L_x_10) ;  /* 0x0000000c005c8947 */ /* 0x000fea0003800000 */
[----:B------:R-:W-:Y:S01]  /*1b00*/  IADD3 R8, PT, PT, R8, 0x1, RZ ;  /* 0x0000000108087810 */ /* 0x000fe20007ffe0ff */
[----:B------:R-:W-:Y:S01]  /*1b10*/  VIADD R13, R13, 0x1 ;  /* 0x000000010d0d7836 */ /* 0x000fe20000000000 */
[----:B------:R-:W-:Y:S06]  /*1b20*/  BRA `(.L_x_37) ;  /* 0xfffffff400107947 */ /* 0x000fec000383ffff */
.L_x_7:
        /* <DEDUP_REMOVED lines=14> */
[----:B------:R-:W-:-:S07]  /*1c10*/  MOV R18, R22 ;  /* 0x0000001600127202 */ /* 0x000fce0000000f00 */
.L_x_39:
[----:B------:R-:W-:Y:S05]  /*1c20*/  BSYNC.RECONVERGENT B1 ;  /* 0x0000000000017941 */ /* 0x000fea0003800200 */
.L_x_38:
[----:B------:R-:W0:Y:S02]  /*1c30*/  LDCU UR10, c[0x0][0x3a0] ;  /* 0x00007400ff0a77ac */ /* 0x000e240008000800 */
[----:B0-----:R-:W-:-:S09]  /*1c40*/  UISETP.GE.AND UP0, UPT, UR10, 0x1, UPT ;  /* 0x000000010a00788c */ /* 0x001fd2000bf06270 */
[----:B------:R-:W-:Y:S05]  /*1c50*/  BRA.U !UP0, `(.L_x_10) ;  /* 0x0000000d08047547 */ /* 0x000fea000b800000 */
[----:B------:R-:W-:Y:S01]  /*1c60*/  UIADD3 UR6, UPT, UPT, -UR10, URZ, URZ ;  /* 0x000000ff0a067290 */ /* 0x000fe2000fffe1ff */
[----:B------:R-:W-:Y:S01]  /*1c70*/  HFMA2 R12, -RZ, RZ, 0, 0 ;  /* 0x00000000ff0c7431 */ /* 0x000fe200000001ff */
[----:B------:R-:W-:Y:S01]  /*1c80*/  UIADD3 UR7, UPT, UPT, -UR5, URZ, URZ ;  /* 0x000000ff05077290 */ /* 0x000fe2000fffe1ff */
[----:B------:R-:W-:Y:S01]  /*1c90*/  I2FP.F32.S32 R16, UR4 ;  /* 0x0000000400107c45 */ /* 0x000fe20008201400 */
[----:B------:R-:W-:Y:S01]  /*1ca0*/  IMAD.MOV.U32 R5, RZ, RZ, RZ ;  /* 0x000000ffff057224 */ /* 0x000fe200078e00ff */
[----:B------:R-:W-:Y:S02]  /*1cb0*/  I2FP.F32.U32 R17, UR10 ;  /* 0x0000000a00117c45 */ /* 0x000fe40008201000 */
[----:B------:R-:W-:Y:S01]  /*1cc0*/  MOV R13, UR6 ;  /* 0x00000006000d7c02 */ /* 0x000fe20008000f00 */
[----:B------:R-:W-:-:S07]  /*1cd0*/  IMAD.U32 R11, RZ, RZ, UR7 ;  /* 0x00000007ff0b7e24 */ /* 0x000fce000f8e00ff */
.L_x_66:
[----:B------:R-:W-:Y:S01]  /*1ce0*/  I2FP.F32.S32 R0, R11 ;  /* 0x0000000b00007245 */ /* 0x000fe20000201400 */
[----:B------:R-:W-:Y:S01]  /*1cf0*/  BSSY.RECONVERGENT B1, `(.L_x_40) ;  /* 0x00000b4000017945 */ /* 0x000fe20003800200 */
[----:B------:R-:W-:Y:S02]  /*1d00*/  FSETP.GE.AND P0, PT, R18, RZ, PT ;  /* 0x000000ff1200720b */ /* 0x000fe40003f06000 */
[----:B------:R-:W-:Y:S01]  /*1d10*/  IADD3 R13, PT, PT, R13, 0x1, RZ ;  /* 0x000000010d0d7810 */ /* 0x000fe20007ffe0ff */
[----:B------:R-:W-:-:S03]  /*1d20*/  FADD R7, R0, 1 ;  /* 0x3f80000000077421 */ /* 0x000fc60000000000 */
[----:B------:R-:W-:Y:S02]  /*1d30*/  ISETP.NE.AND P2, PT, R13, RZ, PT ;  /* 0x000000ff0d00720c */ /* 0x000fe40003f45270 */
[----:B------:R-:W-:Y:S02]  /*1d40*/  FSEL R9, R7, R0, !P0 ;  /* 0x0000000007097208 */ /* 0x000fe40004000000 */
[----:B------:R-:W-:-:S03]  /*1d50*/  FSEL R7, R0, R7, !P0 ;  /* 0x0000000700077208 */ /* 0x000fc60004000000 */
[----:B------:R-:W-:-:S04]  /*1d60*/  FADD R0, -R4, R9 ;  /* 0x0000000904007221 */ /* 0x000fc80000000100 */
[----:B------:R-:W-:Y:S01]  /*1d70*/  FFMA R9, R0, R18, R3 ;  /* 0x0000001200097223 */ /* 0x000fe20000000003 */
[----:B------:R-:W-:-:S03]  /*1d80*/  FADD R0, -R4, R7 ;  /* 0x0000000704007221 */ /* 0x000fc60000000100 */
[----:B------:R-:W-:Y:S01]  /*1d90*/  FADD R8, R16, R9 ;  /* 0x0000000910087221 */ /* 0x000fe20000000000 */
[----:B------:R-:W-:-:S03]  /*1da0*/  FFMA R9, R0, R18, R3 ;  /* 0x0000001200097223 */ /* 0x000fc60000000003 */
[----:B------:R-:W-:Y:S01]  /*1db0*/  F2I.FLOOR.NTZ R7, R8 ;  /* 0x0000000800077305 */ /* 0x000fe20000207100 */
[----:B------:R-:W-:-:S07]  /*1dc0*/  FADD R9, R16, R9 ;  /* 0x0000000910097221 */ /* 0x000fce0000000000 */
        /* <DEDUP_REMOVED lines=16> */
.L_x_44:
[----:B------:R-:W-:Y:S01]  /*1ed0*/  FMUL.FTZ R24, R20, R9 ;  /* 0x0000000914187220 */ /* 0x000fe20000410000 */
[----:B------:R-:W-:-:S03]  /*1ee0*/  FMUL.FTZ R0, R9, 0.5 ;  /* 0x3f00000009007820 */ /* 0x000fc60000410000 */
[----:B------:R-:W-:-:S04]  /*1ef0*/  FFMA R9, -R24, R24, R20 ;  /* 0x0000001818097223 */ /* 0x000fc80000000114 */
[----:B------:R-:W-:-:S07]  /*1f00*/  FFMA R24, R9, R0, R24 ;  /* 0x0000000009187223 */ /* 0x000fce0000000018 */
.L_x_45:
[----:B------:R-:W-:Y:S05]  /*1f10*/  BSYNC.RECONVERGENT B2 ;  /* 0x0000000000027941 */ /* 0x000fea0003800200 */
.L_x_43:
[----:B------:R-:W-:-:S04]  /*1f20*/  IMAD.IADD R7, R7, 0x1, R12 ;  /* 0x0000000107077824 */ /* 0x000fc800078e020c */
[----:B------:R-:W-:-:S06]  /*1f30*/  IMAD.WIDE R6, R7, 0x4, R30 ;  /* 0x0000000407067825 */ /* 0x000fcc00078e021e */
[----:B------:R-:W2:Y:S02]  /*1f40*/  LDG.E R6, desc[UR8][R6.64] ;  /* 0x0000000806067981 */ /* 0x000ea4000c1e1900 */
[----:B--2---:R-:W-:-:S05]  /*1f50*/  FFMA R5, R6, R24, R5 ;  /* 0x0000001806057223 */ /* 0x004fca0000000005 */
[----:B------:R3:W-:Y:S01]  /*1f60*/  STG.E desc[UR8][R14.64], R5 ;  /* 0x000000050e007986 */ /* 0x0007e2000c101908 */
[----:B------:R-:W-:Y:S05]  /*1f70*/  BRA `(.L_x_42) ;  /* 0x00000008002c7947 */ /* 0x000fea0003800000 */
.L_x_41:
        /* <DEDUP_REMOVED lines=12> */
[----:B------:R-:W-:Y:S01]  /*2040*/  MOV R10, R24 ;  /* 0x00000018000a7202 */ /* 0x000fe20000000f00 */
[----:B------:R-:W-:Y:S06]  /*2050*/  BRA `(.L_x_49) ;  /* 0x0000000000107947 */ /* 0x000fec0003800000 */
.L_x_48:
[----:B------:R-:W-:Y:S01]  /*2060*/  FMUL.FTZ R10, R20, R21 ;  /* 0x00000015140a7220 */ /* 0x000fe20000410000 */
[----:B------:R-:W-:-:S03]  /*2070*/  FMUL.FTZ R0, R21, 0.5 ;  /* 0x3f00000015007820 */ /* 0x000fc60000410000 */
[----:B------:R-:W-:-:S04]  /*2080*/  FFMA R21, -R10, R10, R20 ;  /* 0x0000000a0a157223 */ /* 0x000fc80000000114 */
[----:B------:R-:W-:-:S07]  /*2090*/  FFMA R10, R21, R0, R10 ;  /* 0x00000000150a7223 */ /* 0x000fce000000000a */
.L_x_49:
[----:B------:R-:W-:Y:S05]  /*20a0*/  BSYNC.RECONVERGENT B2 ;  /* 0x0000000000027941 */ /* 0x000fea0003800200 */
.L_x_47:
        /* <DEDUP_REMOVED lines=11> */
[----:B------:R-:W-:Y:S01]  /*2160*/  IMAD.MOV.U32 R26, RZ, RZ, R19 ;  /* 0x000000ffff1a7224 */ /* 0x000fe200078e0013 */
[----:B------:R-:W-:-:S07]  /*2170*/  MOV R2, 0x2190 ;  /* 0x0000219000027802 */ /* 0x000fce0000000f00 */
[----:B------:R-:W-:Y:S05]  /*2180*/  CALL.REL.NOINC `($__internal_1_$__cuda_sm3x_div_rn_noftz_f32_slowpath) ;  /* 0x0000000800247944 */ /* 0x000fea0003c00000 */
[----:B------:R-:W-:-:S07]  /*2190*/  MOV R23, R22 ;  /* 0x0000001600177202 */ /* 0x000fce0000000f00 */
.L_x_51:
[----:B------:R-:W-:Y:S05]  /*21a0*/  BSYNC.RECONVERGENT B4 ;  /* 0x0000000000047941 */ /* 0x000fea0003800200 */
.L_x_50:
[----:B------:R-:W-:-:S05]  /*21b0*/  IADD3 R21, PT, PT, R7, R12, RZ ;  /* 0x0000000c07157210 */ /* 0x000fca0007ffe0ff */
[----:B------:R-:W-:-:S06]  /*21c0*/  IMAD.WIDE R20, R21, 0x4, R30 ;  /* 0x0000000415147825 */ /* 0x000fcc00078e021e */
[----:B------:R-:W2:Y:S01]  /*21d0*/  LDG.E R20, desc[UR8][R20.64] ;  /* 0x0000000814147981 */ /* 0x000ea2000c1e1900 */
[----:B------:R-:W0:Y:S01]  /*21e0*/  MUFU.RCP R22, R19 ;  /* 0x0000001300167308 */ /* 0x000e220000001000 */
[----:B------:R-:W-:Y:S01]  /*21f0*/  FMUL R2, R23, R10 ;  /* 0x0000000a17027220 */ /* 0x000fe20000400000 */
[----:B------:R-:W-:Y:S01]  /*2200*/  FADD R8, R9, -R0 ;  /* 0x8000000009087221 */ /* 0x000fe20000000000 */
[----:B------:R-:W-:Y:S05]  /*2210*/  BSSY.RECONVERGENT B4, `(.L_x_52) ;  /* 0x000000e000047945 */ /* 0x000fea0003800200 */
[----:B------:R-:W1:Y:S01]  /*2220*/  FCHK P0, R8, R19 ;  /* 0x0000001308007302 */ /* 0x000e620000000000 */
[----:B0-----:R-:W-:-:S04]  /*2230*/  FFMA R7, -R19, R22, 1 ;  /* 0x3f80000013077423 */ /* 0x001fc80000000116 */
[----:B------:R-:W-:Y:S01]  /*2240*/  FFMA R0, R22, R7, R22 ;  /* 0x0000000716007223 */ /* 0x000fe20000000016 */
[----:B--2---:R-:W-:-:S03]  /*2250*/  FFMA R5, R2, R20, R5 ;  /* 0x0000001402057223 */ /* 0x004fc60000000005 */
[----:B------:R-:W-:Y:S02]  /*2260*/  FFMA R2, R0, R8, RZ ;  /* 0x0000000800027223 */ /* 0x000fe400000000ff */
[----:B------:R0:W-:Y:S02]  /*2270*/  STG.E desc[UR8][R14.64], R5 ;  /* 0x000000050e007986 */ /* 0x0001e4000c101908 */
[----:B------:R-:W-:-:S04]  /*2280*/  FFMA R7, -R19, R2, R8 ;  /* 0x0000000213077223 */ /* 0x000fc80000000108 */
[----:B------:R-:W-:Y:S01]  /*2290*/  FFMA R22, R0, R7, R2 ;  /* 0x0000000700167223 */ /* 0x000fe20000000002 */
[----:B-1----:R-:W-:Y:S06]  /*22a0*/  @!P0 BRA `(.L_x_53) ;  /* 0x0000000000108947 */ /* 0x002fec0003800000 */
[----:B------:R-:W-:Y:S01]  /*22b0*/  IMAD.MOV.U32 R22, RZ, RZ, R8 ;  /* 0x000000ffff167224 */ /* 0x000fe200078e0008 */
[----:B------:R-:W-:Y:S02]  /*22c0*/  MOV R26, R19 ;  /* 0x00000013001a7202 */ /* 0x000fe40000000f00 */
[----:B------:R-:W-:-:S07]  /*22d0*/  MOV R2, 0x22f0 ;  /* 0x000022f000027802 */ /* 0x000fce0000000f00 */
[----:B0-----:R-:W-:Y:S05]  /*22e0*/  CALL.REL.NOINC `($__internal_1_$__cuda_sm3x_div_rn_noftz_f32_slowpath) ;  /* 0x0000000400cc7944 */ /* 0x001fea0003c00000 */
.L_x_53:
[----:B------:R-:W-:Y:S05]  /*22f0*/  BSYNC.RECONVERGENT B4 ;  /* 0x0000000000047941 */ /* 0x000fea0003800200 */
.L_x_52:
[----:B------:R-:W-:-:S05]  /*2300*/  IADD3 R7, PT, PT, R6, R12, RZ ;  /* 0x0000000c06077210 */ /* 0x000fca0007ffe0ff */
[----:B------:R-:W-:-:S06]  /*2310*/  IMAD.WIDE R6, R7, 0x4, R30 ;  /* 0x0000000407067825 */ /* 0x000fcc00078e021e */
[----:B------:R-:W0:Y:S01]  /*2320*/  LDG.E R6, desc[UR8][R6.64] ;  /* 0x0000000806067981 */ /* 0x000e22000c1e1900 */
[----:B------:R-:W-:-:S04]  /*2330*/  FMUL R22, R22, R10 ;  /* 0x0000000a16167220 */ /* 0x000fc80000400000 */
[----:B0-----:R-:W-:-:S05]  /*2340*/  FFMA R5, R22, R6, R5 ;  /* 0x0000000616057223 */ /* 0x001fca0000000005 */
[----:B------:R2:W-:Y:S01]  /*2350*/  STG.E desc[UR8][R14.64], R5 ;  /* 0x000000050e007986 */ /* 0x0005e2000c101908 */
[----:B------:R-:W-:Y:S05]  /*2360*/  BRA `(.L_x_42) ;  /* 0x0000000400307947 */ /* 0x000fea0003800000 */
.L_x_46:
        /* <DEDUP_REMOVED lines=14> */
.L_x_57:
[----:B------:R-:W-:Y:S01]  /*2450*/  FMUL.FTZ R0, R20, R19 ;  /* 0x0000001314007220 */ /* 0x000fe20000410000 */
[----:B------:R-:W-:-:S03]  /*2460*/  FMUL.FTZ R2, R19, 0.5 ;  /* 0x3f00000013027820 */ /* 0x000fc60000410000 */
[----:B------:R-:W-:-:S04]  /*2470*/  FFMA R19, -R0, R0, R20 ;  /* 0x0000000000137223 */ /* 0x000fc80000000114 */
[----:B------:R-:W-:-:S07]  /*2480*/  FFMA R0, R19, R2, R0 ;  /* 0x0000000213007223 */ /* 0x000fce0000000000 */
.L_x_58:
[----:B------:R-:W-:Y:S05]  /*2490*/  BSYNC.RECONVERGENT B2 ;  /* 0x0000000000027941 */ /* 0x000fea0003800200 */
.L_x_56:
        /* <DEDUP_REMOVED lines=12> */
.L_x_60:
[----:B------:R-:W-:Y:S05]  /*2560*/  BSYNC.RECONVERGENT B5 ;  /* 0x0000000000057941 */ /* 0x000fea0003800200 */
.L_x_59:
[----:B------:R-:W-:-:S06]  /*2570*/  IMAD.WIDE R20, R12, 0x4, R30 ;  /* 0x000000040c147825 */ /* 0x000fcc00078e021e */
[----:B------:R-:W2:Y:S01]  /*2580*/  LDG.E R20, desc[UR8][R20.64] ;  /* 0x0000000814147981 */ /* 0x000ea2000c1e1900 */
[----:B------:R-:W-:-:S04]  /*2590*/  FMUL R0, R22, R0 ;  /* 0x0000000016007220 */ /* 0x000fc80000400000 */
[----:B--2---:R-:W-:-:S05]  /*25a0*/  FFMA R5, R0, R20, R5 ;  /* 0x0000001400057223 */ /* 0x004fca0000000005 */
[----:B------:R0:W-:Y:S02]  /*25b0*/  STG.E desc[UR8][R14.64], R5 ;  /* 0x000000050e007986 */ /* 0x0001e4000c101908 */
.L_x_55:
[----:B------:R-:W-:Y:S05]  /*25c0*/  BSYNC.RECONVERGENT B4 ;  /* 0x0000000000047941 */ /* 0x000fea0003800200 */
.L_x_54:
        /* <DEDUP_REMOVED lines=13> */
.L_x_62:
[----:B------:R-:W-:Y:S01]  /*26a0*/  FMUL.FTZ R0, R20, R9 ;  /* 0x0000000914007220 */ /* 0x000fe20000410000 */
[----:B------:R-:W-:-:S03]  /*26b0*/  FMUL.FTZ R2, R9, 0.5 ;  /* 0x3f00000009027820 */ /* 0x000fc60000410000 */
[----:B------:R-:W-:-:S04]  /*26c0*/  FFMA R9, -R0, R0, R20 ;  /* 0x0000000000097223 */ /* 0x000fc80000000114 */
[----:B------:R-:W-:-:S07]  /*26d0*/  FFMA R0, R9, R2, R0 ;  /* 0x0000000209007223 */ /* 0x000fce0000000000 */
.L_x_63:
[----:B------:R-:W-:Y:S05]  /*26e0*/  BSYNC.RECONVERGENT B2 ;  /* 0x0000000000027941 */ /* 0x000fea0003800200 */
.L_x_61:
        /* <DEDUP_REMOVED lines=13> */
.L_x_65:
[----:B------:R-:W-:Y:S05]  /*27c0*/  BSYNC.RECONVERGENT B4 ;  /* 0x0000000000047941 */ /* 0x000fea0003800200 */
.L_x_64:
[----:B------:R-:W-:-:S04]  /*27d0*/  IMAD.IADD R7, R7, 0x1, R12 ;  /* 0x0000000107077824 */ /* 0x000fc800078e020c */
[----:B------:R-:W-:-:S06]  /*27e0*/  IMAD.WIDE R6, R7, 0x4, R30 ;  /* 0x0000000407067825 */ /* 0x000fcc00078e021e */
[----:B------:R-:W0:Y:S01]  /*27f0*/  LDG.E R6, desc[UR8][R6.64] ;  /* 0x0000000806067981 */ /* 0x000e22000c1e1900 */
[----:B------:R-:W-:-:S04]  /*2800*/  FMUL R0, R9, R0 ;  /* 0x0000000009007220 */ /* 0x000fc80000400000 */
[----:B0-----:R-:W-:-:S05]  /*2810*/  FFMA R5, R0, R6, R5 ;  /* 0x0000000600057223 */ /* 0x001fca0000000005 */
[----:B------:R1:W-:Y:S02]  /*2820*/  STG.E desc[UR8][R14.64], R5 ;  /* 0x000000050e007986 */ /* 0x0003e4000c101908 */
.L_x_42:
[----:B------:R-:W-:Y:S05]  /*2830*/  BSYNC.RECONVERGENT B1 ;  /* 0x0000000000017941 */ /* 0x000fea0003800200 */
.L_x_40:
[----:B------:R-:W-:Y:S02]  /*2840*/  IADD3 R12, PT, PT, R12, UR14, RZ ;  /* 0x0000000e0c0c7c10 */ /* 0x000fe4000fffe0ff */
[----:B------:R-:W-:Y:S01]  /*2850*/  IADD3 R11, PT, PT, R11, 0x1, RZ ;  /* 0x000000010b0b7810 */ /* 0x000fe20007ffe0ff */
[----:B------:R-:W-:Y:S06]  /*2860*/  @P2 BRA `(.L_x_66) ;  /* 0xfffffff4001c2947 */ /* 0x000fec000383ffff */
.L_x_10:
[----:B------:R-:W-:Y:S05]  /*2870*/  BSYNC.RECONVERGENT B0 ;  /* 0x0000000000007941 */ /* 0x000fea0003800200 */
.L_x_6:
[----:B------:R-:W0:Y:S02]  /*2880*/  LDCU UR6, c[0x0][0x398] ;  /* 0x00007300ff0677ac */ /* 0x000e240008000800 */
[----:B0123--:R-:W-:-:S05]  /*2890*/  FMUL R5, R5, UR6 ;  /* 0x0000000605057c20 */ /* 0x00ffca0008400000 */
[----:B------:R-:W-:Y:S01]  /*28a0*/  STG.E desc[UR8][R14.64], R5 ;  /* 0x000000050e007986 */ /* 0x000fe2000c101908 */
[----:B------:R-:W-:Y:S05]  /*28b0*/  EXIT ;  /* 0x000000000000794d */ /* 0x000fea0003800000 */
        .weak           $__internal_0_$__cuda_sm20_sqrt_rn_f32_slowpath
        .type           $__internal_0_$__cuda_sm20_sqrt_rn_f32_slowpath,@function
        .size           $__internal_0_$__cuda_sm20_sqrt_rn_f32_slowpath,($__internal_1_$__cuda_sm3x_div_rn_noftz_f32_slowpath - $__internal_0_$__cuda_sm20_sqrt_rn_f32_slowpath)
$__internal_0_$__cuda_sm20_sqrt_rn_f32_slowpath:
[----:B------:R-:W-:-:S13]  /*28c0*/  LOP3.LUT P0, RZ, R20, 0x7fffffff, RZ, 0xc0, !PT ;  /* 0x7fffffff14ff7812 */ /* 0x000fda000780c0ff */
[----:B------:R-:W-:Y:S01]  /*28d0*/  @!P0 IMAD.MOV.U32 R24, RZ, RZ, R20 ;  /* 0x000000ffff188224 */ /* 0x000fe200078e0014 */
[----:B------:R-:W-:Y:S06]  /*28e0*/  @!P0 BRA `(.L_x_67) ;  /* 0x0000000000408947 */ /* 0x000fec0003800000 */
[----:B------:R-:W-:-:S13]  /*28f0*/  FSETP.GEU.FTZ.AND P0, PT, R20, RZ, PT ;  /* 0x000000ff1400720b */ /* 0x000fda0003f1e000 */
[----:B------:R-:W-:Y:S01]  /*2900*/  @!P0 MOV R24, 0x7fffffff ;  /* 0x7fffffff00188802 */ /* 0x000fe20000000f00 */
[----:B------:R-:W-:Y:S06]  /*2910*/  @!P0 BRA `(.L_x_67) ;  /* 0x0000000000348947 */ /* 0x000fec0003800000 */
[----:B------:R-:W-:-:S13]  /*2920*/  FSETP.GTU.FTZ.AND P0, PT, |R20|, +INF , PT ;  /* 0x7f8000001400780b */ /* 0x000fda0003f1c200 */
[----:B------:R-:W-:Y:S01]  /*2930*/  @P0 FADD.FTZ R24, R20, 1 ;  /* 0x3f80000014180421 */ /* 0x000fe20000010000 */
[----:B------:R-:W-:Y:S06]  /*2940*/  @P0 BRA `(.L_x_67) ;  /* 0x0000000000280947 */ /* 0x000fec0003800000 */
[----:B------:R-:W-:-:S13]  /*2950*/  FSETP.NEU.FTZ.AND P0, PT, |R20|, +INF , PT ;  /* 0x7f8000001400780b */ /* 0x000fda0003f1d200 */
[----:B------:R-:W-:Y:S01]  /*2960*/  @P0 FFMA R25, R20, 1.84467440737095516160e+19, RZ ;  /* 0x5f80000014190823 */ /* 0x000fe200000000ff */
[----:B------:R-:W-:-:S03]  /*2970*/  @!P0 MOV R24, R20 ;  /* 0x0000001400188202 */ /* 0x000fc60000000f00 */
[----:B------:R-:W0:Y:S02]  /*2980*/  @P0 MUFU.RSQ R23, R25 ;  /* 0x0000001900170308 */ /* 0x000e240000001400 */
[----:B0-----:R-:W-:Y:S01]  /*2990*/  @P0 FMUL.FTZ R22, R25, R23 ;  /* 0x0000001719160220 */ /* 0x001fe20000410000 */
[----:B------:R-:W-:-:S03]  /*29a0*/  @P0 FMUL.FTZ R23, R23, 0.5 ;  /* 0x3f00000017170820 */ /* 0x000fc60000410000 */
[----:B------:R-:W-:-:S04]  /*29b0*/  @P0 FADD.FTZ R21, -R22, -RZ ;  /* 0x800000ff16150221 */ /* 0x000fc80000010100 */
[----:B------:R-:W-:-:S04]  /*29c0*/  @P0 FFMA R21, R22, R21, R25 ;  /* 0x0000001516150223 */ /* 0x000fc80000000019 */
[----:B------:R-:W-:-:S04]  /*29d0*/  @P0 FFMA R21, R21, R23, R22 ;  /* 0x0000001715150223 */ /* 0x000fc80000000016 */
[----:B------:R-:W-:-:S07]  /*29e0*/  @P0 FMUL.FTZ R24, R21, 2.3283064365386962891e-10 ;  /* 0x2f80000015180820 */ /* 0x000fce0000410000 */
.L_x_67:
[----:B------:R-:W-:Y:S01]  /*29f0*/  MOV R20, R2 ;  /* 0x0000000200147202 */ /* 0x000fe20000000f00 */
[----:B------:R-:W-:-:S04]  /*2a00*/  IMAD.MOV.U32 R21, RZ, RZ, 0x0 ;  /* 0x00000000ff157424 */ /* 0x000fc800078e00ff */
[----:B------:R-:W-:Y:S05]  /*2a10*/  RET.REL.NODEC R20 `(_Z24Ax_fan_mf_gpu_new_kernelPfS_fffiiiS_iS_Pi) ;  /* 0xffffffd414787950 */ /* 0x000fea0003c3ffff */
        .weak           $__internal_1_$__cuda_sm3x_div_rn_noftz_f32_slowpath
        .type           $__internal_1_$__cuda_sm3x_div_rn_noftz_f32_slowpath,@function
        .size           $__internal_1_$__cuda_sm3x_div_rn_noftz_f32_slowpath,(.L_x_81 - $__internal_1_$__cuda_sm3x_div_rn_noftz_f32_slowpath)
$__internal_1_$__cuda_sm3x_div_rn_noftz_f32_slowpath:
[----:B------:R-:W-:Y:S01]  /*2a20*/  SHF.R.U32.HI R24, RZ, 0x17, R26 ;  /* 0x00000017ff187819 */ /* 0x000fe2000001161a */
[----:B------:R-:W-:Y:S01]  /*2a30*/  BSSY.RECONVERGENT B2, `(.L_x_68) ;  /* 0x0000064000027945 */ /* 0x000fe20003800200 */
[----:B------:R-:W-:Y:S02]  /*2a40*/  SHF.R.U32.HI R23, RZ, 0x17, R22 ;  /* 0x00000017ff177819 */ /* 0x000fe40000011616 */
[----:B------:R-:W-:Y:S02]  /*2a50*/  LOP3.LUT R24, R24, 0xff, RZ, 0xc0, !PT ;  /* 0x000000ff18187812 */ /* 0x000fe400078ec0ff */
[----:B------:R-:W-:Y:S02]  /*2a60*/  LOP3.LUT R23, R23, 0xff, RZ, 0xc0, !PT ;  /* 0x000000ff17177812 */ /* 0x000fe400078ec0ff */
[----:B------:R-:W-:-:S04]  /*2a70*/  IADD3 R25, PT, PT, R24, -0x1, RZ ;  /* 0xffffffff18197810 */ /* 0x000fc80007ffe0ff */
[----:B------:R-:W-:Y:S02]  /*2a80*/  ISETP.GT.U32.AND P0, PT, R25, 0xfd, PT ;  /* 0x000000fd1900780c */ /* 0x000fe40003f04070 */
[----:B------:R-:W-:-:S04]  /*2a90*/  IADD3 R25, PT, PT, R23, -0x1, RZ ;  /* 0xffffffff17197810 */ /* 0x000fc80007ffe0ff */
[----:B------:R-:W-:-:S13]  /*2aa0*/  ISETP.GT.U32.OR P0, PT, R25, 0xfd, P0 ;  /* 0x000000fd1900780c */ /* 0x000fda0000704470 */
[----:B------:R-:W-:Y:S01]  /*2ab0*/  @!P0 MOV R27, RZ ;  /* 0x000000ff001b8202 */ /* 0x000fe20000000f00 */
[----:B------:R-:W-:Y:S06]  /*2ac0*/  @!P0 BRA `(.L_x_69) ;  /* 0x0000000000648947 */ /* 0x000fec0003800000 */
[----:B------:R-:W-:Y:S02]  /*2ad0*/  FSETP.GTU.FTZ.AND P0, PT, |R22|, +INF , PT ;  /* 0x7f8000001600780b */ /* 0x000fe40003f1c200 */
[----:B------:R-:W-:-:S04]  /*2ae0*/  FSETP.GTU.FTZ.AND P1, PT, |R26|, +INF , PT ;  /* 0x7f8000001a00780b */ /* 0x000fc80003f3c200 */
[----:B------:R-:W-:-:S13]  /*2af0*/  PLOP3.LUT P0, PT, P0, P1, PT, 0xf8, 0x8f ;  /* 0x00000000008f781c */ /* 0x000fda0000703f70 */
[----:B------:R-:W-:Y:S05]  /*2b00*/  @P0 BRA `(.L_x_70) ;  /* 0x0000000400540947 */ /* 0x000fea0003800000 */
[----:B------:R-:W-:-:S13]  /*2b10*/  LOP3.LUT P0, RZ, R26, 0x7fffffff, R22, 0xc8, !PT ;  /* 0x7fffffff1aff7812 */ /* 0x000fda000780c816 */
[----:B------:R-:W-:Y:S05]  /*2b20*/  @!P0 BRA `(.L_x_71) ;  /* 0x0000000400448947 */ /* 0x000fea0003800000 */
[----:B------:R-:W-:Y:S02]  /*2b30*/  FSETP.NEU.FTZ.AND P3, PT, |R22|, +INF , PT ;  /* 0x7f8000001600780b */ /* 0x000fe40003f7d200 */
[----:B------:R-:W-:Y:S02]  /*2b40*/  FSETP.NEU.FTZ.AND P1, PT, |R26|, +INF , PT ;  /* 0x7f8000001a00780b */ /* 0x000fe40003f3d200 */
[----:B------:R-:W-:-:S11]  /*2b50*/  FSETP.NEU.FTZ.AND P0, PT, |R22|, +INF , PT ;  /* 0x7f8000001600780b */ /* 0x000fd60003f1d200 */
[----:B------:R-:W-:Y:S05]  /*2b60*/  @!P1 BRA !P3, `(.L_x_71) ;  /* 0x0000000400349947 */ /* 0x000fea0005800000 */
[----:B------:R-:W-:-:S04]  /*2b70*/  LOP3.LUT P3, RZ, R22, 0x7fffffff, RZ, 0xc0, !PT ;  /* 0x7fffffff16ff7812 */ /* 0x000fc8000786c0ff */
[----:B------:R-:W-:-:S13]  /*2b80*/  PLOP3.LUT P1, PT, P1, P3, PT, 0x2f, 0xf2 ;  /* 0x0000000000f2781c */ /* 0x000fda0000f26577 */
[----:B------:R-:W-:Y:S05]  /*2b90*/  @P1 BRA `(.L_x_72) ;  /* 0x0000000400201947 */ /* 0x000fea0003800000 */
[----:B------:R-:W-:-:S04]  /*2ba0*/  LOP3.LUT P1, RZ, R26, 0x7fffffff, RZ, 0xc0, !PT ;  /* 0x7fffffff1aff7812 */ /* 0x000fc8000782c0ff */
[----:B------:R-:W-:-:S13]  /*2bb0*/  PLOP3.LUT P0, PT, P0, P1, PT, 0x2f, 0xf2 ;  /* 0x0000000000f2781c */ /* 0x000fda0000702577 */
[----:B------:R-:W-:Y:S05]  /*2bc0*/  @P0 BRA `(.L_x_73) ;  /* 0x0000000400080947 */ /* 0x000fea0003800000 */
[----:B------:R-:W-:-:S05]  /*2bd0*/  VIADD R25, R23, 0xffffffff ;  /* 0xffffffff17197836 */ /* 0x000fca0000000000 */
[----:B------:R-:W-:Y:S02]  /*2be0*/  ISETP.GE.AND P0, PT, R25, RZ, PT ;  /* 0x000000ff1900720c */ /* 0x000fe40003f06270 */
[----:B------:R-:W-:-:S04]  /*2bf0*/  IADD3 R25, PT, PT, R24, -0x1, RZ ;  /* 0xffffffff18197810 */ /* 0x000fc80007ffe0ff */
[----:B------:R-:W-:-:S07]  /*2c00*/  ISETP.GE.AND P1, PT, R25, RZ, PT ;  /* 0x000000ff1900720c */ /* 0x000fce0003f26270 */
[----:B------:R-:W-:Y:S01]  /*2c10*/  @P0 MOV R27, RZ ;  /* 0x000000ff001b0202 */ /* 0x000fe20000000f00 */
[----:B------:R-:W-:Y:S01]  /*2c20*/  @!P0 FFMA R22, R22, 1.84467440737095516160e+19, RZ ;  /* 0x5f80000016168823 */ /* 0x000fe200000000ff */
[----:B------:R-:W-:-:S04]  /*2c30*/  @!P0 MOV R27, 0xffffffc0 ;  /* 0xffffffc0001b8802 */ /* 0x000fc80000000f00 */
[----:B------:R-:W-:Y:S01]  /*2c40*/  @!P1 FFMA R26, R26, 1.84467440737095516160e+19, RZ ;  /* 0x5f8000001a1a9823 */ /* 0x000fe200000000ff */
[----:B------:R-:W-:-:S07]  /*2c50*/  @!P1 VIADD R27, R27, 0x40 ;  /* 0x000000401b1b9836 */ /* 0x000fce0000000000 */
.L_x_69:
[----:B------:R-:W-:Y:S01]  /*2c60*/  LEA R25, R24, 0xc0800000, 0x17 ;  /* 0xc080000018197811 */ /* 0x000fe200078eb8ff */
[----:B------:R-:W-:Y:S01]  /*2c70*/  BSSY.RECONVERGENT B3, `(.L_x_74) ;  /* 0x0000036000037945 */ /* 0x000fe20003800200 */
[----:B------:R-:W-:Y:S02]  /*2c80*/  IADD3 R23, PT, PT, R23, -0x7f, RZ ;  /* 0xffffff8117177810 */ /* 0x000fe40007ffe0ff */
[----:B------:R-:W-:Y:S02]  /*2c90*/  IADD3 R28, PT, PT, -R25, R26, RZ ;  /* 0x0000001a191c7210 */ /* 0x000fe40007ffe1ff */
[C---:B------:R-:W-:Y:S01]  /*2ca0*/  IADD3 R24, PT, PT, R23.reuse, 0x7f, -R24 ;  /* 0x0000007f17187810 */ /* 0x040fe20007ffe818 */
[----:B------:R-:W-:Y:S02]  /*2cb0*/  IMAD R25, R23, -0x800000, R22 ;  /* 0xff80000017197824 */ /* 0x000fe400078e0216 */
[----:B------:R-:W0:Y:S01]  /*2cc0*/  MUFU.RCP R23, R28 ;  /* 0x0000001c00177308 */ /* 0x000e220000001000 */
[----:B------:R-:W-:Y:S01]  /*2cd0*/  FADD.FTZ R22, -R28, -RZ ;  /* 0x800000ff1c167221 */ /* 0x000fe20000010100 */
[----:B------:R-:W-:-:S03]  /*2ce0*/  IADD3 R27, PT, PT, R24, R27, RZ ;  /* 0x0000001b181b7210 */ /* 0x000fc60007ffe0ff */
[----:B0-----:R-:W-:-:S04]  /*2cf0*/  FFMA R24, R23, R22, 1 ;  /* 0x3f80000017187423 */ /* 0x001fc80000000016 */
[----:B------:R-:W-:-:S04]  /*2d00*/  FFMA R24, R23, R24, R23 ;  /* 0x0000001817187223 */ /* 0x000fc80000000017 */
[----:B------:R-:W-:-:S04]  /*2d10*/  FFMA R29, R25, R24, RZ ;  /* 0x00000018191d7223 */ /* 0x000fc800000000ff */
[----:B------:R-:W-:-:S04]  /*2d20*/  FFMA R23, R22, R29, R25 ;  /* 0x0000001d16177223 */ /* 0x000fc80000000019 */
[----:B------:R-:W-:-:S04]  /*2d30*/  FFMA R26, R24, R23, R29 ;  /* 0x00000017181a7223 */ /* 0x000fc8000000001d */
[----:B------:R-:W-:-:S04]  /*2d40*/  FFMA R25, R22, R26, R25 ;  /* 0x0000001a16197223 */ /* 0x000fc80000000019 */
[----:B------:R-:W-:-:S05]  /*2d50*/  FFMA R22, R24, R25, R26 ;  /* 0x0000001918167223 */ /* 0x000fca000000001a */
[----:B------:R-:W-:-:S04]  /*2d60*/  SHF.R.U32.HI R23, RZ, 0x17, R22 ;  /* 0x00000017ff177819 */ /* 0x000fc80000011616 */
[----:B------:R-:W-:-:S05]  /*2d70*/  LOP3.LUT R28, R23, 0xff, RZ, 0xc0, !PT ;  /* 0x000000ff171c7812 */ /* 0x000fca00078ec0ff */
[----:B------:R-:W-:-:S05]  /*2d80*/  IMAD.IADD R23, R28, 0x1, R27 ;  /* 0x000000011c177824 */ /* 0x000fca00078e021b */
[----:B------:R-:W-:-:S04]  /*2d90*/  IADD3 R28, PT, PT, R23, -0x1, RZ ;  /* 0xffffffff171c7810 */ /* 0x000fc80007ffe0ff */
[----:B------:R-:W-:-:S13]  /*2da0*/  ISETP.GE.U32.AND P0, PT, R28, 0xfe, PT ;  /* 0x000000fe1c00780c */ /* 0x000fda0003f06070 */
[----:B------:R-:W-:Y:S05]  /*2db0*/  @!P0 BRA `(.L_x_75) ;  /* 0x0000000000808947 */ /* 0x000fea0003800000 */
[----:B------:R-:W-:-:S13]  /*2dc0*/  ISETP.GT.AND P0, PT, R23, 0xfe, PT ;  /* 0x000000fe1700780c */ /* 0x000fda0003f04270 */
[----:B------:R-:W-:Y:S05]  /*2dd0*/  @P0 BRA `(.L_x_76) ;  /* 0x00000000006c0947 */ /* 0x000fea0003800000 */
[----:B------:R-:W-:-:S13]  /*2de0*/  ISETP.GE.AND P0, PT, R23, 0x1, PT ;  /* 0x000000011700780c */ /* 0x000fda0003f06270 */
[----:B------:R-:W-:Y:S05]  /*2df0*/  @P0 BRA `(.L_x_77) ;  /* 0x0000000000740947 */ /* 0x000fea0003800000 */
[----:B------:R-:W-:Y:S02]  /*2e00*/  ISETP.GE.AND P0, PT, R23, -0x18, PT ;  /* 0xffffffe81700780c */ /* 0x000fe40003f06270 */
[----:B------:R-:W-:-:S11]  /*2e10*/  LOP3.LUT R22, R22, 0x80000000, RZ, 0xc0, !PT ;  /* 0x8000000016167812 */ /* 0x000fd600078ec0ff */
[----:B------:R-:W-:Y:S05]  /*2e20*/  @!P0 BRA `(.L_x_77) ;  /* 0x0000000000688947 */ /* 0x000fea0003800000 */
[CCC-:B------:R-:W-:Y:S01]  /*2e30*/  FFMA.RP R27, R24.reuse, R25.reuse, R26.reuse ;  /* 0x00000019181b7223 */ /* 0x1c0fe2000000801a */
[CCC-:B------:R-:W-:Y:S01]  /*2e40*/  FFMA.RM R28, R24.reuse, R25.reuse, R26.reuse ;  /* 0x00000019181c7223 */ /* 0x1c0fe2000000401a */
[----:B------:R-:W-:Y:S01]  /*2e50*/  FFMA.RZ R24, R24, R25, R26 ;  /* 0x0000001918187223 */ /* 0x000fe2000000c01a */
[C---:B------:R-:W-:Y:S02]  /*2e60*/  ISETP.NE.AND P3, PT, R23.reuse, RZ, PT ;  /* 0x000000ff1700720c */ /* 0x040fe40003f65270 */
[----:B------:R-:W-:Y:S02]  /*2e70*/  ISETP.NE.AND P1, PT, R23, RZ, PT ;  /* 0x000000ff1700720c */ /* 0x000fe40003f25270 */
[----:B------:R-:W-:Y:S02]  /*2e80*/  LOP3.LUT R24, R24, 0x7fffff, RZ, 0xc0, !PT ;  /* 0x007fffff18187812 */ /* 0x000fe400078ec0ff */
[----:B------:R-:W-:Y:S02]  /*2e90*/  FSETP.NEU.FTZ.AND P0, PT, R27, R28, PT ;  /* 0x0000001c1b00720b */ /* 0x000fe40003f1d000 */
[----:B------:R-:W-:-:S02]  /*2ea0*/  LOP3.LUT R25, R24, 0x800000, RZ, 0xfc, !PT ;  /* 0x0080000018197812 */ /* 0x000fc400078efcff */
[C---:B------:R-:W-:Y:S02]  /*2eb0*/  IADD3 R24, PT, PT, R23.reuse, 0x20, RZ ;  /* 0x0000002017187810 */ /* 0x040fe40007ffe0ff */
[----:B------:R-:W-:Y:S02]  /*2ec0*/  IADD3 R23, PT, PT, -R23, RZ, RZ ;  /* 0x000000ff17177210 */ /* 0x000fe40007ffe1ff */
[----:B------:R-:W-:Y:S02]  /*2ed0*/  SHF.L.U32 R24, R25, R24, RZ ;  /* 0x0000001819187219 */ /* 0x000fe400000006ff */
[----:B------:R-:W-:Y:S02]  /*2ee0*/  SEL R26, R23, RZ, P3 ;  /* 0x000000ff171a7207 */ /* 0x000fe40001800000 */
[----:B------:R-:W-:Y:S02]  /*2ef0*/  ISETP.NE.AND P1, PT, R24, RZ, P1 ;  /* 0x000000ff1800720c */ /* 0x000fe40000f25270 */
[----:B------:R-:W-:-:S02]  /*2f00*/  SHF.R.U32.HI R26, RZ, R26, R25 ;  /* 0x0000001aff1a7219 */ /* 0x000fc40000011619 */
[----:B------:R-:W-:Y:S02]  /*2f10*/  PLOP3.LUT P0, PT, P0, P1, PT, 0xf8, 0x8f ;  /* 0x00000000008f781c */ /* 0x000fe40000703f70 */
[----:B------:R-:W-:Y:S02]  /*2f20*/  SHF.R.U32.HI R24, RZ, 0x1, R26 ;  /* 0x00000001ff187819 */ /* 0x000fe4000001161a */
[----:B------:R-:W-:-:S04]  /*2f30*/  SEL R23, RZ, 0x1, !P0 ;  /* 0x00000001ff177807 */ /* 0x000fc80004000000 */
[----:B------:R-:W-:-:S04]  /*2f40*/  LOP3.LUT R23, R23, 0x1, R24, 0xf8, !PT ;  /* 0x0000000117177812 */ /* 0x000fc800078ef818 */
[----:B------:R-:W-:-:S05]  /*2f50*/  LOP3.LUT R23, R23, R26, RZ, 0xc0, !PT ;  /* 0x0000001a17177212 */ /* 0x000fca00078ec0ff */
[----:B------:R-:W-:-:S05]  /*2f60*/  IMAD.IADD R23, R24, 0x1, R23 ;  /* 0x0000000118177824 */ /* 0x000fca00078e0217 */
[----:B------:R-:W-:Y:S01]  /*2f70*/  LOP3.LUT R22, R23, R22, RZ, 0xfc, !PT ;  /* 0x0000001617167212 */ /* 0x000fe200078efcff */
[----:B------:R-:W-:Y:S06]  /*2f80*/  BRA `(.L_x_77) ;  /* 0x0000000000107947 */ /* 0x000fec0003800000 */
.L_x_76:
[----:B------:R-:W-:-:S04]  /*2f90*/  LOP3.LUT R22, R22, 0x80000000, RZ, 0xc0, !PT ;  /* 0x8000000016167812 */ /* 0x000fc800078ec0ff */
[----:B------:R-:W-:Y:S01]  /*2fa0*/  LOP3.LUT R22, R22, 0x7f800000, RZ, 0xfc, !PT ;  /* 0x7f80000016167812 */ /* 0x000fe200078efcff */
[----:B------:R-:W-:Y:S06]  /*2fb0*/  BRA `(.L_x_77) ;  /* 0x0000000000047947 */ /* 0x000fec0003800000 */
.L_x_75:
[----:B------:R-:W-:-:S07]  /*2fc0*/  LEA R22, R27, R22, 0x17 ;  /* 0x000000161b167211 */ /* 0x000fce00078eb8ff */
.L_x_77:
[----:B------:R-:W-:Y:S05]  /*2fd0*/  BSYNC.RECONVERGENT B3 ;  /* 0x0000000000037941 */ /* 0x000fea0003800200 */
.L_x_74:
[----:B------:R-:W-:Y:S05]  /*2fe0*/  BRA `(.L_x_78) ;  /* 0x0000000000207947 */ /* 0x000fea0003800000 */
.L_x_73:
[----:B------:R-:W-:-:S04]  /*2ff0*/  LOP3.LUT R22, R26, 0x80000000, R22, 0x48, !PT ;  /* 0x800000001a167812 */ /* 0x000fc800078e4816 */
[----:B------:R-:W-:Y:S01]  /*3000*/  LOP3.LUT R22, R22, 0x7f800000, RZ, 0xfc, !PT ;  /* 0x7f80000016167812 */ /* 0x000fe200078efcff */
[----:B------:R-:W-:Y:S06]  /*3010*/  BRA `(.L_x_78) ;  /* 0x0000000000147947 */ /* 0x000fec0003800000 */
.L_x_72:
[----:B------:R-:W-:Y:S01]  /*3020*/  LOP3.LUT R22, R26, 0x80000000, R22, 0x48, !PT ;  /* 0x800000001a167812 */ /* 0x000fe200078e4816 */
[----:B------:R-:W-:Y:S06]  /*3030*/  BRA `(.L_x_78) ;  /* 0x00000000000c7947 */ /* 0x000fec0003800000 */
.L_x_71:
[----:B------:R-:W0:Y:S01]  /*3040*/  MUFU.RSQ R22, -QNAN ;  /* 0xffc0000000167908 */ /* 0x000e220000001400 */
[----:B------:R-:W-:Y:S05]  /*3050*/  BRA `(.L_x_78) ;  /* 0x0000000000047947 */ /* 0x000fea0003800000 */
.L_x_70:
[----:B------:R-:W-:-:S07]  /*3060*/  FADD.FTZ R22, R22, R26 ;  /* 0x0000001a16167221 */ /* 0x000fce0000010000 */
.L_x_78:
[----:B------:R-:W-:Y:S05]  /*3070*/  BSYNC.RECONVERGENT B2 ;  /* 0x0000000000027941 */ /* 0x000fea0003800200 */
.L_x_68:
[----:B------:R-:W-:Y:S01]  /*3080*/  HFMA2 R25, -RZ, RZ, 0, 0 ;  /* 0x00000000ff197431 */ /* 0x000fe200000001ff */
[----:B------:R-:W-:-:S04]  /*3090*/  MOV R24, R2 ;  /* 0x0000000200187202 */ /* 0x000fc80000000f00 */
[----:B0-----:R-:W-:Y:S05]  /*30a0*/  RET.REL.NODEC R24 `(_Z24Ax_fan_mf_gpu_new_kernelPfS_fffiiiS_iS_Pi) ;  /* 0xffffffcc18d47950 */ /* 0x001fea0003c3ffff */
.L_x_79:
[----:B------:R-:W-:-:S00]  /*30b0*/  BRA `(.L_x_79) ;  /* 0xfffffffc00fc7947 */ /* 0x000fc0000383ffff */
[----:B------:R-:W-:-:S00]  /*30c0*/  NOP ;  /* 0x0000000000007918 */ /* 0x000fc00000000000 */
        /* <DEDUP_REMOVED lines=11> */
.L_x_81:


//--------------------- .nv.global.init           --------------------------
	.section	.nv.global.init,"aw",@progbits
	.align	4
.nv.global.init:
	.type		__cudart_i2opi_f,@object
	.size		__cudart_i2opi_f,(.L_0 - __cudart_i2opi_f)
__cudart_i2opi_f:
        /*0000*/ 	.byte	0x41, 0x90, 0x43, 0x3c, 0x99, 0x95, 0x62, 0xdb, 0xc0, 0xdd, 0x34, 0xf5, 0xd1, 0x57, 0x27, 0xfc
        /*0010*/ 	.byte	0x29, 0x15, 0x44, 0x4e, 0x6e, 0x83, 0xf9, 0xa2
.L_0:


//--------------------- .nv.shared.reserved.0     --------------------------
	.section	.nv.shared.reserved.0,"aw",@nobits
	.weak		__nv_reservedSMEM_offset_0_alias
	.size		__nv_reservedSMEM_offset_0_alias, 0, 64
	.other		__nv_reservedSMEM_offset_0_alias,@"STO_CUDA_RESERVED_SHARED STV_DEFAULT"
__nv_reservedSMEM_offset_0_alias:
	.zero		0
	.zero		64


//--------------------- .nv.constant0._Z24Ax_fan_mf_gpu_new_kernelPfS_fffiiiS_iS_Pi --------------------------
	.section	.nv.constant0._Z24Ax_fan_mf_gpu_new_kernelPfS_fffiiiS_iS_Pi,"a",@progbits
	.sectionflags	@""
	.align	4
.nv.constant0._Z24Ax_fan_mf_gpu_new_kernelPfS_fffiiiS_iS_Pi:
	.zero		968


//--------------------- SYMBOLS --------------------------

	.type		.nv.reservedSmem.offset0,@object
	.size		.nv.reservedSmem.offset0,0x4
